//
// Generated by NVIDIA NVVM Compiler
//
// Compiler Build ID: CL-36424714
// Cuda compilation tools, release 13.0, V13.0.88
// Based on NVVM 20.0.0
//

.version 9.0
.target sm_100
.address_size 64

	// .globl	_Z11mergeKernelPiS_ii
.extern .func  (.param .b32 func_retval0) vprintf
(
	.param .b64 vprintf_param_0,
	.param .b64 vprintf_param_1
)
;
.global .align 1 .b8 $str[31] = {10, 32, 116, 104, 114, 101, 97, 100, 58, 32, 37, 100, 44, 32, 60, 37, 100, 44, 32, 37, 100, 62, 44, 32, 109, 105, 100, 32, 37, 100};

.visible .entry _Z11mergeKernelPiS_ii(
	.param .u64 .ptr .align 1 _Z11mergeKernelPiS_ii_param_0,
	.param .u64 .ptr .align 1 _Z11mergeKernelPiS_ii_param_1,
	.param .u32 _Z11mergeKernelPiS_ii_param_2,
	.param .u32 _Z11mergeKernelPiS_ii_param_3
)
{
	.local .align 16 .b8 	__local_depot0[16];
	.reg .b64 	%SP;
	.reg .b64 	%SPL;
	.reg .pred 	%p<33>;
	.reg .b32 	%r<192>;
	.reg .b64 	%rd<126>;

	mov.u64 	%SPL, __local_depot0;
	cvta.local.u64 	%SP, %SPL;
	ld.param.u64 	%rd34, [_Z11mergeKernelPiS_ii_param_0];
	ld.param.u64 	%rd33, [_Z11mergeKernelPiS_ii_param_1];
	ld.param.u32 	%r86, [_Z11mergeKernelPiS_ii_param_2];
	ld.param.u32 	%r87, [_Z11mergeKernelPiS_ii_param_3];
	cvta.to.global.u64 	%rd1, %rd34;
	mov.u32 	%r88, %ntid.x;
	mov.u32 	%r89, %ctaid.x;
	mov.u32 	%r90, %tid.x;
	mad.lo.s32 	%r1, %r88, %r89, %r90;
	mul.lo.s32 	%r181, %r86, %r1;
	add.s32 	%r3, %r86, -1;
	shr.u32 	%r91, %r3, 31;
	add.s32 	%r92, %r3, %r91;
	shr.s32 	%r4, %r92, 1;
	add.s32 	%r5, %r4, %r181;
	setp.ge.s32 	%p1, %r181, %r87;
	@%p1 bra 	$L__BB0_39;
	add.u64 	%rd35, %SP, 0;
	add.u64 	%rd36, %SPL, 0;
	cvta.to.global.u64 	%rd2, %rd33;
	add.s32 	%r93, %r3, %r181;
	st.local.v4.u32 	[%rd36], {%r1, %r181, %r93, %r5};
	mov.u64 	%rd37, $str;
	cvta.global.u64 	%rd38, %rd37;
	{ // callseq 0, 0
	.param .b64 param0;
	st.param.b64 	[param0], %rd38;
	.param .b64 param1;
	st.param.b64 	[param1], %rd35;
	.param .b32 retval0;
	call.uni (retval0), 
	vprintf, 
	(
	param0, 
	param1
	);
	ld.param.b32 	%r94, [retval0];
	} // callseq 0
	sub.s32 	%r6, %r3, %r4;
	add.s32 	%r7, %r5, 1;
	mul.wide.s32 	%rd3, %r4, 4;
	setp.gt.u32 	%p2, %r86, -2147483648;
	@%p2 bra 	$L__BB0_8;
	max.s32 	%r97, %r4, 0;
	add.s32 	%r8, %r97, 1;
	and.b32  	%r9, %r8, 3;
	setp.lt.s32 	%p3, %r3, 6;
	mov.b32 	%r157, 0;
	@%p3 bra 	$L__BB0_5;
	and.b32  	%r157, %r8, 2147483644;
	neg.s32 	%r161, %r157;
	add.s64 	%rd4, %rd1, 8;
	mul.wide.s32 	%rd39, %r181, 4;
	add.s64 	%rd40, %rd39, %rd2;
	add.s64 	%rd120, %rd40, 8;
	mov.u32 	%r160, %r181;
$L__BB0_4:
	mul.wide.s32 	%rd41, %r160, 4;
	add.s64 	%rd42, %rd4, %rd41;
	ld.global.u32 	%r98, [%rd42+-8];
	st.global.u32 	[%rd120+-8], %r98;
	ld.global.u32 	%r99, [%rd42+-4];
	st.global.u32 	[%rd120+-4], %r99;
	ld.global.u32 	%r100, [%rd42];
	st.global.u32 	[%rd120], %r100;
	ld.global.u32 	%r101, [%rd42+4];
	st.global.u32 	[%rd120+4], %r101;
	add.s32 	%r161, %r161, 4;
	add.s32 	%r160, %r160, 4;
	add.s64 	%rd120, %rd120, 16;
	setp.eq.s32 	%p4, %r161, 0;
	@%p4 bra 	$L__BB0_5;
	bra.uni 	$L__BB0_4;
$L__BB0_5:
	setp.eq.s32 	%p5, %r9, 0;
	@%p5 bra 	$L__BB0_8;
	mul.wide.s32 	%rd43, %r181, 4;
	mul.wide.u32 	%rd44, %r157, 4;
	add.s64 	%rd45, %rd43, %rd44;
	add.s64 	%rd119, %rd2, %rd45;
	add.s32 	%r159, %r157, %r181;
	neg.s32 	%r158, %r9;
$L__BB0_7:
	.pragma "nounroll";
	mul.wide.s32 	%rd46, %r159, 4;
	add.s64 	%rd47, %rd1, %rd46;
	ld.global.u32 	%r102, [%rd47];
	st.global.u32 	[%rd119], %r102;
	add.s64 	%rd119, %rd119, 4;
	add.s32 	%r159, %r159, 1;
	add.s32 	%r158, %r158, 1;
	setp.ne.s32 	%p6, %r158, 0;
	@%p6 bra 	$L__BB0_7;
$L__BB0_8:
	mul.wide.s32 	%rd48, %r181, 4;
	add.s64 	%rd9, %rd2, %rd48;
	add.s64 	%rd10, %rd9, %rd3;
	setp.lt.s32 	%p7, %r6, 1;
	@%p7 bra 	$L__BB0_21;
	sub.s32 	%r104, %r86, %r4;
	add.s32 	%r105, %r104, -2;
	and.b32  	%r19, %r6, 15;
	setp.lt.u32 	%p8, %r105, 15;
	mov.b32 	%r162, 0;
	@%p8 bra 	$L__BB0_12;
	and.b32  	%r162, %r6, 2147483632;
	neg.s32 	%r166, %r162;
	mul.wide.s32 	%rd49, %r5, 4;
	add.s64 	%rd50, %rd49, %rd1;
	add.s64 	%rd125, %rd50, 4;
	add.s64 	%rd52, %rd3, %rd48;
	add.s64 	%rd53, %rd52, %rd2;
	add.s64 	%rd124, %rd53, 32;
	mul.wide.s32 	%rd54, %r7, 4;
	add.s64 	%rd55, %rd54, %rd1;
	add.s64 	%rd123, %rd55, 32;
$L__BB0_11:
	.pragma "nounroll";
	ld.global.u32 	%r106, [%rd125];
	st.global.u32 	[%rd124+-28], %r106;
	ld.global.u32 	%r107, [%rd123+-28];
	st.global.u32 	[%rd124+-24], %r107;
	ld.global.u32 	%r108, [%rd123+-24];
	st.global.u32 	[%rd124+-20], %r108;
	ld.global.u32 	%r109, [%rd123+-20];
	st.global.u32 	[%rd124+-16], %r109;
	ld.global.u32 	%r110, [%rd123+-16];
	st.global.u32 	[%rd124+-12], %r110;
	ld.global.u32 	%r111, [%rd123+-12];
	st.global.u32 	[%rd124+-8], %r111;
	ld.global.u32 	%r112, [%rd123+-8];
	st.global.u32 	[%rd124+-4], %r112;
	ld.global.u32 	%r113, [%rd123+-4];
	st.global.u32 	[%rd124], %r113;
	ld.global.u32 	%r114, [%rd123];
	st.global.u32 	[%rd124+4], %r114;
	ld.global.u32 	%r115, [%rd123+4];
	st.global.u32 	[%rd124+8], %r115;
	ld.global.u32 	%r116, [%rd123+8];
	st.global.u32 	[%rd124+12], %r116;
	ld.global.u32 	%r117, [%rd123+12];
	st.global.u32 	[%rd124+16], %r117;
	ld.global.u32 	%r118, [%rd123+16];
	st.global.u32 	[%rd124+20], %r118;
	ld.global.u32 	%r119, [%rd123+20];
	st.global.u32 	[%rd124+24], %r119;
	ld.global.u32 	%r120, [%rd123+24];
	st.global.u32 	[%rd124+28], %r120;
	ld.global.u32 	%r121, [%rd123+28];
	st.global.u32 	[%rd124+32], %r121;
	add.s32 	%r166, %r166, 16;
	add.s64 	%rd125, %rd125, 64;
	add.s64 	%rd124, %rd124, 64;
	add.s64 	%rd123, %rd123, 64;
	setp.eq.s32 	%p9, %r166, 0;
	@%p9 bra 	$L__BB0_12;
	bra.uni 	$L__BB0_11;
$L__BB0_12:
	setp.eq.s32 	%p10, %r19, 0;
	@%p10 bra 	$L__BB0_21;
	and.b32  	%r27, %r6, 7;
	setp.lt.u32 	%p11, %r19, 8;
	@%p11 bra 	$L__BB0_15;
	cvt.s64.s32 	%rd56, %r5;
	cvt.u64.u32 	%rd57, %r162;
	add.s64 	%rd58, %rd57, %rd56;
	shl.b64 	%rd59, %rd58, 2;
	add.s64 	%rd60, %rd1, %rd59;
	ld.global.u32 	%r122, [%rd60+4];
	mul.wide.u32 	%rd61, %r162, 4;
	add.s64 	%rd62, %rd10, %rd61;
	st.global.u32 	[%rd62+4], %r122;
	cvt.s64.s32 	%rd63, %r7;
	add.s64 	%rd64, %rd57, %rd63;
	shl.b64 	%rd65, %rd64, 2;
	add.s64 	%rd66, %rd1, %rd65;
	ld.global.u32 	%r123, [%rd66+4];
	st.global.u32 	[%rd62+8], %r123;
	ld.global.u32 	%r124, [%rd66+8];
	st.global.u32 	[%rd62+12], %r124;
	ld.global.u32 	%r125, [%rd66+12];
	st.global.u32 	[%rd62+16], %r125;
	ld.global.u32 	%r126, [%rd66+16];
	st.global.u32 	[%rd62+20], %r126;
	ld.global.u32 	%r127, [%rd66+20];
	st.global.u32 	[%rd62+24], %r127;
	ld.global.u32 	%r128, [%rd66+24];
	st.global.u32 	[%rd62+28], %r128;
	ld.global.u32 	%r129, [%rd66+28];
	st.global.u32 	[%rd62+32], %r129;
	add.s32 	%r162, %r162, 8;
$L__BB0_15:
	setp.eq.s32 	%p12, %r27, 0;
	@%p12 bra 	$L__BB0_21;
	and.b32  	%r30, %r6, 3;
	setp.lt.u32 	%p13, %r27, 4;
	@%p13 bra 	$L__BB0_18;
	cvt.s64.s32 	%rd67, %r5;
	cvt.u64.u32 	%rd68, %r162;
	add.s64 	%rd69, %rd68, %rd67;
	shl.b64 	%rd70, %rd69, 2;
	add.s64 	%rd71, %rd1, %rd70;
	ld.global.u32 	%r130, [%rd71+4];
	mul.wide.u32 	%rd72, %r162, 4;
	add.s64 	%rd73, %rd10, %rd72;
	st.global.u32 	[%rd73+4], %r130;
	cvt.s64.s32 	%rd74, %r7;
	add.s64 	%rd75, %rd68, %rd74;
	shl.b64 	%rd76, %rd75, 2;
	add.s64 	%rd77, %rd1, %rd76;
	ld.global.u32 	%r131, [%rd77+4];
	st.global.u32 	[%rd73+8], %r131;
	ld.global.u32 	%r132, [%rd77+8];
	st.global.u32 	[%rd73+12], %r132;
	ld.global.u32 	%r133, [%rd77+12];
	st.global.u32 	[%rd73+16], %r133;
	add.s32 	%r162, %r162, 4;
$L__BB0_18:
	setp.eq.s32 	%p14, %r30, 0;
	@%p14 bra 	$L__BB0_21;
	cvt.s64.s32 	%rd78, %r5;
	cvt.u64.u32 	%rd79, %r162;
	add.s64 	%rd80, %rd78, %rd79;
	shl.b64 	%rd81, %rd80, 2;
	add.s64 	%rd82, %rd81, %rd1;
	add.s64 	%rd122, %rd82, 4;
	add.s64 	%rd84, %rd3, %rd48;
	mul.wide.u32 	%rd85, %r162, 4;
	add.s64 	%rd86, %rd84, %rd85;
	add.s64 	%rd87, %rd86, %rd2;
	add.s64 	%rd121, %rd87, 4;
	neg.s32 	%r165, %r30;
$L__BB0_20:
	.pragma "nounroll";
	ld.global.u32 	%r134, [%rd122];
	st.global.u32 	[%rd121], %r134;
	add.s64 	%rd122, %rd122, 4;
	add.s64 	%rd121, %rd121, 4;
	add.s32 	%r165, %r165, 1;
	setp.ne.s32 	%p15, %r165, 0;
	@%p15 bra 	$L__BB0_20;
$L__BB0_21:
	setp.lt.s32 	%p16, %r6, 1;
	setp.gt.u32 	%p17, %r86, -2147483648;
	mov.b32 	%r167, 0;
	or.pred  	%p18, %p17, %p16;
	mov.u32 	%r168, %r167;
	@%p18 bra 	$L__BB0_25;
	mov.b32 	%r168, 0;
	mov.u32 	%r167, %r168;
$L__BB0_23:
	mul.wide.s32 	%rd88, %r167, 4;
	add.s64 	%rd89, %rd9, %rd88;
	ld.global.u32 	%r57, [%rd89];
	mul.wide.s32 	%rd90, %r168, 4;
	add.s64 	%rd91, %rd10, %rd90;
	ld.global.u32 	%r58, [%rd91+4];
	setp.gt.s32 	%p19, %r57, %r58;
	@%p19 bra 	$L__BB0_40;
	mul.wide.s32 	%rd92, %r181, 4;
	add.s64 	%rd93, %rd1, %rd92;
	st.global.u32 	[%rd93], %r57;
	add.s32 	%r167, %r167, 1;
	bra.uni 	$L__BB0_41;
$L__BB0_25:
	setp.lt.s32 	%p23, %r4, %r167;
	@%p23 bra 	$L__BB0_32;
	sub.s32 	%r138, %r4, %r167;
	add.s32 	%r139, %r138, 1;
	and.b32  	%r41, %r139, 3;
	setp.eq.s32 	%p24, %r41, 0;
	@%p24 bra 	$L__BB0_29;
	neg.s32 	%r170, %r41;
$L__BB0_28:
	.pragma "nounroll";
	mul.wide.s32 	%rd97, %r181, 4;
	add.s64 	%rd98, %rd1, %rd97;
	mul.wide.s32 	%rd99, %r167, 4;
	add.s64 	%rd100, %rd9, %rd99;
	ld.global.u32 	%r140, [%rd100];
	st.global.u32 	[%rd98], %r140;
	add.s32 	%r167, %r167, 1;
	add.s32 	%r181, %r181, 1;
	add.s32 	%r170, %r170, 1;
	setp.ne.s32 	%p25, %r170, 0;
	@%p25 bra 	$L__BB0_28;
$L__BB0_29:
	setp.lt.u32 	%p26, %r138, 3;
	@%p26 bra 	$L__BB0_32;
	add.s64 	%rd29, %rd1, 8;
	sub.s32 	%r188, %r167, %r4;
	add.s32 	%r187, %r167, -1;
$L__BB0_31:
	mul.wide.s32 	%rd101, %r181, 4;
	add.s64 	%rd102, %rd29, %rd101;
	add.s32 	%r142, %r187, 1;
	mul.wide.s32 	%rd103, %r142, 4;
	add.s64 	%rd104, %rd9, %rd103;
	ld.global.u32 	%r143, [%rd104];
	st.global.u32 	[%rd102+-8], %r143;
	ld.global.u32 	%r144, [%rd104+4];
	st.global.u32 	[%rd102+-4], %r144;
	ld.global.u32 	%r145, [%rd104+8];
	st.global.u32 	[%rd102], %r145;
	ld.global.u32 	%r146, [%rd104+12];
	st.global.u32 	[%rd102+4], %r146;
	add.s32 	%r181, %r181, 4;
	add.s32 	%r188, %r188, 4;
	add.s32 	%r187, %r187, 4;
	setp.eq.s32 	%p27, %r188, 1;
	@%p27 bra 	$L__BB0_32;
	bra.uni 	$L__BB0_31;
$L__BB0_32:
	setp.ge.s32 	%p28, %r168, %r6;
	@%p28 bra 	$L__BB0_39;
	not.b32 	%r147, %r168;
	add.s32 	%r148, %r86, %r147;
	sub.s32 	%r149, %r148, %r4;
	add.s32 	%r150, %r168, %r4;
	sub.s32 	%r151, %r86, %r150;
	add.s32 	%r65, %r151, -2;
	and.b32  	%r66, %r149, 3;
	setp.eq.s32 	%p29, %r66, 0;
	@%p29 bra 	$L__BB0_36;
	add.s64 	%rd106, %rd3, %rd48;
	add.s64 	%rd107, %rd106, %rd2;
	add.s64 	%rd30, %rd107, 4;
	neg.s32 	%r182, %r66;
$L__BB0_35:
	.pragma "nounroll";
	mul.wide.s32 	%rd108, %r181, 4;
	add.s64 	%rd109, %rd1, %rd108;
	mul.wide.s32 	%rd110, %r168, 4;
	add.s64 	%rd111, %rd30, %rd110;
	ld.global.u32 	%r152, [%rd111];
	st.global.u32 	[%rd109], %r152;
	add.s32 	%r168, %r168, 1;
	add.s32 	%r181, %r181, 1;
	add.s32 	%r182, %r182, 1;
	setp.ne.s32 	%p30, %r182, 0;
	@%p30 bra 	$L__BB0_35;
$L__BB0_36:
	setp.lt.u32 	%p31, %r65, 3;
	@%p31 bra 	$L__BB0_39;
	add.s64 	%rd113, %rd3, %rd48;
	add.s64 	%rd114, %rd113, %rd2;
	add.s64 	%rd31, %rd114, 16;
	add.s64 	%rd32, %rd1, 8;
$L__BB0_38:
	mul.wide.s32 	%rd115, %r168, 4;
	add.s64 	%rd116, %rd31, %rd115;
	mul.wide.s32 	%rd117, %r181, 4;
	add.s64 	%rd118, %rd32, %rd117;
	ld.global.u32 	%r153, [%rd116+-12];
	st.global.u32 	[%rd118+-8], %r153;
	ld.global.u32 	%r154, [%rd116+-8];
	st.global.u32 	[%rd118+-4], %r154;
	ld.global.u32 	%r155, [%rd116+-4];
	st.global.u32 	[%rd118], %r155;
	ld.global.u32 	%r156, [%rd116];
	st.global.u32 	[%rd118+4], %r156;
	add.s32 	%r168, %r168, 4;
	add.s32 	%r181, %r181, 4;
	setp.lt.s32 	%p32, %r168, %r6;
	@%p32 bra 	$L__BB0_38;
$L__BB0_39:
	ret;
$L__BB0_40:
	mul.wide.s32 	%rd94, %r181, 4;
	add.s64 	%rd95, %rd1, %rd94;
	st.global.u32 	[%rd95], %r58;
	add.s32 	%r168, %r168, 1;
$L__BB0_41:
	add.s32 	%r181, %r181, 1;
	setp.le.s32 	%p20, %r167, %r4;
	setp.lt.s32 	%p21, %r168, %r6;
	and.pred  	%p22, %p20, %p21;
	@%p22 bra 	$L__BB0_23;
	bra.uni 	$L__BB0_25;

}


// ===== COMPILED SASS (sm_100) =====

	.target	sm_100

	.elftype	@"ET_EXEC"


//--------------------- .note.nv.tkinfo           --------------------------
	.section	.note.nv.tkinfo,"",@"SHT_NOTE"
	.sectionflags	@"SHF_NOTE_NV_TKINFO"
	.tkinfo
        /*0018*/ 	.word	0x00000002
        /*0030*/ 	.string	""
        /*0030*/ 	.string	"ptxas"
        /*0030*/ 	.string	"Cuda compilation tools, release 13.0, V13.0.88"
        /*0030*/ 	.string	"Build cuda_13.0.r13.0/compiler.36424714_0"
        /*0030*/ 	.string	"-arch sm_100 -m 64 "



//--------------------- .note.nv.cuinfo           --------------------------
	.section	.note.nv.cuinfo,"",@"SHT_NOTE"
	.sectionflags	@"SHF_NOTE_NV_CUINFO"
        /*0018*/ 	.short	0x0002
        /*001a*/ 	.short	0x0064
        /*001c*/ 	.short	0x0082
	.zero		2


//--------------------- .nv.info                  --------------------------
	.section	.nv.info,"",@"SHT_CUDA_INFO"
	.align	4


	//----- nvinfo : EIATTR_REGCOUNT
	.align		4
        /*0000*/ 	.byte	0x04, 0x2f
        /*0002*/ 	.short	(.L_2 - .L_1)
	.align		4
.L_1:
        /*0004*/ 	.word	index@(_Z11mergeKernelPiS_ii)
        /*0008*/ 	.word	0x00000020


	//----- nvinfo : EIATTR_FRAME_SIZE
	.align		4
.L_2:
        /*000c*/ 	.byte	0x04, 0x11
        /*000e*/ 	.short	(.L_4 - .L_3)
	.align		4
.L_3:
        /*0010*/ 	.word	index@(_Z11mergeKernelPiS_ii)
        /*0014*/ 	.word	0x00000010


	//----- nvinfo : EIATTR_MIN_STACK_SIZE
	.align		4
.L_4:
        /*0018*/ 	.byte	0x04, 0x12
        /*001a*/ 	.short	(.L_6 - .L_5)
	.align		4
.L_5:
        /*001c*/ 	.word	index@(_Z11mergeKernelPiS_ii)
        /*0020*/ 	.word	0x00000010
.L_6:


//--------------------- .nv.compat                --------------------------
	.section	.nv.compat,"",@"SHT_CUDA_COMPAT_INFO"
	.align	4
        /*0000*/ 	.byte	0x02, 0x09, 0x00, 0x00, 0x02, 0x02, 0x01, 0x00, 0x02, 0x05, 0x05, 0x00, 0x03, 0x07, 0x01, 0x01
        /*0010*/ 	.byte	0x02, 0x03, 0x00, 0x00, 0x02, 0x06, 0x01, 0x00, 0x04, 0x0b, 0x08, 0x00, 0x09, 0x00, 0x00, 0x00
        /*0020*/ 	.byte	0x00, 0x00, 0x00, 0x00


//--------------------- .nv.info._Z11mergeKernelPiS_ii --------------------------
	.section	.nv.info._Z11mergeKernelPiS_ii,"",@"SHT_CUDA_INFO"
	.sectionflags	@""
	.align	4


	//----- nvinfo : EIATTR_CUDA_API_VERSION
	.align		4
        /*0000*/ 	.byte	0x04, 0x37
        /*0002*/ 	.short	(.L_8 - .L_7)
.L_7:
        /*0004*/ 	.word	0x00000082


	//----- nvinfo : EIATTR_KPARAM_INFO
	.align		4
.L_8:
        /*0008*/ 	.byte	0x04, 0x17
        /*000a*/ 	.short	(.L_10 - .L_9)
.L_9:
        /*000c*/ 	.word	0x00000000
        /*0010*/ 	.short	0x0003
        /*0012*/ 	.short	0x0014
        /*0014*/ 	.byte	0x00, 0xf0, 0x11, 0x00


	//----- nvinfo : EIATTR_KPARAM_INFO
	.align		4
.L_10:
        /*0018*/ 	.byte	0x04, 0x17
        /*001a*/ 	.short	(.L_12 - .L_11)
.L_11:
        /*001c*/ 	.word	0x00000000
        /*0020*/ 	.short	0x0002
        /*0022*/ 	.short	0x0010
        /*0024*/ 	.byte	0x00, 0xf0, 0x11, 0x00


	//----- nvinfo : EIATTR_KPARAM_INFO
	.align		4
.L_12:
        /*0028*/ 	.byte	0x04, 0x17
        /*002a*/ 	.short	(.L_14 - .L_13)
.L_13:
        /*002c*/ 	.word	0x00000000
        /*0030*/ 	.short	0x0001
        /*0032*/ 	.short	0x0008
        /*0034*/ 	.byte	0x00, 0xf5, 0x21, 0x00


	//----- nvinfo : EIATTR_KPARAM_INFO
	.align		4
.L_14:
        /*0038*/ 	.byte	0x04, 0x17
        /*003a*/ 	.short	(.L_16 - .L_15)
.L_15:
        /*003c*/ 	.word	0x00000000
        /*0040*/ 	.short	0x0000
        /*0042*/ 	.short	0x0000
        /*0044*/ 	.byte	0x00, 0xf5, 0x21, 0x00


	//----- nvinfo : EIATTR_SPARSE_MMA_MASK
	.align		4
.L_16:
        /*0048*/ 	.byte	0x03, 0x50
        /*004a*/ 	.short	0x0000


	//----- nvinfo : EIATTR_MAXREG_COUNT
	.align		4
        /*004c*/ 	.byte	0x03, 0x1b
        /*004e*/ 	.short	0x00ff


	//----- nvinfo : EIATTR_EXTERNS
	.align		4
        /*0050*/ 	.byte	0x04, 0x0f
        /*0052*/ 	.short	(.L_18 - .L_17)


	//   ....[0]....
	.align		4
.L_17:
        /*0054*/ 	.word	index@(vprintf)


	//----- nvinfo : EIATTR_MERCURY_ISA_VERSION
	.align		4
.L_18:
        /*0058*/ 	.byte	0x03, 0x5f
        /*005a*/ 	.short	0x0101


	//----- nvinfo : EIATTR_VRC_CTA_INIT_COUNT
	.align		4
        /*005c*/ 	.byte	0x02, 0x4a
	.zero		1
	.zero		1


	//----- nvinfo : EIATTR_SYSCALL_OFFSETS
	.align		4
        /*0060*/ 	.byte	0x04, 0x46
        /*0062*/ 	.short	(.L_20 - .L_19)


	//   ....[0]....
.L_19:
        /*0064*/ 	.word	0x000001b0


	//----- nvinfo : EIATTR_EXIT_INSTR_OFFSETS
	.align		4
.L_20:
        /*0068*/ 	.byte	0x04, 0x1c
        /*006a*/ 	.short	(.L_22 - .L_21)


	//   ....[0]....
.L_21:
        /*006c*/ 	.word	0x000000d0


	//   ....[1]....
        /*0070*/ 	.word	0x000019a0


	//   ....[2]....
        /*0074*/ 	.word	0x00001b50


	//   ....[3]....
        /*0078*/ 	.word	0x00001cc0


	//----- nvinfo : EIATTR_CRS_STACK_SIZE
	.align		4
.L_22:
        /*007c*/ 	.byte	0x04, 0x1e
        /*007e*/ 	.short	(.L_24 - .L_23)
.L_23:
        /*0080*/ 	.word	0x00000000


	//----- nvinfo : EIATTR_CBANK_PARAM_SIZE
	.align		4
.L_24:
        /*0084*/ 	.byte	0x03, 0x19
        /*0086*/ 	.short	0x0018


	//----- nvinfo : EIATTR_PARAM_CBANK
	.align		4
        /*0088*/ 	.byte	0x04, 0x0a
        /*008a*/ 	.short	(.L_26 - .L_25)
	.align		4
.L_25:
        /*008c*/ 	.word	index@(.nv.constant0._Z11mergeKernelPiS_ii)
        /*0090*/ 	.short	0x0380
        /*0092*/ 	.short	0x0018


	//----- nvinfo : EIATTR_SW_WAR
	.align		4
.L_26:
        /*0094*/ 	.byte	0x04, 0x36
        /*0096*/ 	.short	(.L_28 - .L_27)
.L_27:
        /*0098*/ 	.word	0x00000008
.L_28:


//--------------------- .nv.callgraph             --------------------------
	.section	.nv.callgraph,"",@"SHT_CUDA_CALLGRAPH"
	.align	4
	.sectionentsize	8
	.align		4
        /*0000*/ 	.word	0x00000000
	.align		4
        /*0004*/ 	.word	0xffffffff
	.align		4
        /*0008*/ 	.word	index@(_Z11mergeKernelPiS_ii)
	.align		4
        /*000c*/ 	.word	index@(vprintf)
	.align		4
        /*0010*/ 	.word	0x00000000
	.align		4
        /*0014*/ 	.word	0xfffffffe
	.align		4
        /*0018*/ 	.word	0x00000000
	.align		4
        /*001c*/ 	.word	0xfffffffd
	.align		4
        /*0020*/ 	.word	0x00000000
	.align		4
        /*0024*/ 	.word	0xfffffffc


//--------------------- .nv.constant4             --------------------------
	.section	.nv.constant4,"a",@progbits
	.align	8
	.align		8
.nv.constant4:
        /*0000*/ 	.dword	vprintf
	.align		8
        /*0008*/ 	.dword	$str


//--------------------- .text._Z11mergeKernelPiS_ii --------------------------
	.section	.text._Z11mergeKernelPiS_ii,"ax",@progbits
	.align	128
        .global         _Z11mergeKernelPiS_ii
        .type           _Z11mergeKernelPiS_ii,@function
        .size           _Z11mergeKernelPiS_ii,(.L_x_31 - _Z11mergeKernelPiS_ii)
        .other          _Z11mergeKernelPiS_ii,@"STO_CUDA_ENTRY STV_DEFAULT"
_Z11mergeKernelPiS_ii:
.text._Z11mergeKernelPiS_ii:
[----:B------:R-:W0:Y:S01]  /*0000*/  LDC R1, c[0x0][0x37c] ;  /* 0x0000df00ff017b82 */ /* 0x000e220000000800 */
[----:B------:R-:W1:Y:S07]  /*0010*/  S2R R16, SR_CTAID.X ;  /* 0x0000000000107919 */ /* 0x000e6e0000002500 */
[----:B------:R-:W2:Y:S01]  /*0020*/  LDC.64 R4, c[0x0][0x390] ;  /* 0x0000e400ff047b82 */ /* 0x000ea20000000a00 */
[----:B------:R-:W3:Y:S01]  /*0030*/  LDCU UR5, c[0x0][0x2fc] ;  /* 0x00005f80ff0577ac */ /* 0x000ee20008000800 */
[----:B0-----:R-:W-:Y:S01]  /*0040*/  VIADD R1, R1, 0xfffffff0 ;  /* 0xfffffff001017836 */ /* 0x001fe20000000000 */
[----:B------:R-:W1:Y:S01]  /*0050*/  S2R R3, SR_TID.X ;  /* 0x0000000000037919 */ /* 0x000e620000002100 */
[----:B------:R-:W1:Y:S01]  /*0060*/  LDCU UR6, c[0x0][0x360] ;  /* 0x00006c00ff0677ac */ /* 0x000e620008000800 */
[----:B------:R-:W0:Y:S02]  /*0070*/  LDCU UR4, c[0x0][0x2f8] ;  /* 0x00005f00ff0477ac */ /* 0x000e240008000800 */
[----:B0-----:R-:W-:-:S05]  /*0080*/  IADD3 R6, P1, PT, R1, UR4, RZ ;  /* 0x0000000401067c10 */ /* 0x001fca000ff3e0ff */
[----:B---3--:R-:W-:Y:S02]  /*0090*/  IMAD.X R7, RZ, RZ, UR5, P1 ;  /* 0x00000005ff077e24 */ /* 0x008fe400088e06ff */
[----:B-1----:R-:W-:-:S04]  /*00a0*/  IMAD R16, R16, UR6, R3 ;  /* 0x0000000610107c24 */ /* 0x002fc8000f8e0203 */
[----:B--2---:R-:W-:-:S05]  /*00b0*/  IMAD R17, R16, R4, RZ ;  /* 0x0000000410117224 */ /* 0x004fca00078e02ff */
[----:B------:R-:W-:-:S13]  /*00c0*/  ISETP.GE.AND P0, PT, R17, R5, PT ;  /* 0x000000051100720c */ /* 0x000fda0003f06270 */
[----:B------:R-:W-:Y:S05]  /*00d0*/  @P0 EXIT ;  /* 0x000000000000094d */ /* 0x000fea0003800000 */
[----:B------:R-:W-:Y:S01]  /*00e0*/  VIADD R23, R4, 0xffffffff ;  /* 0xffffffff04177836 */ /* 0x000fe20000000000 */
[----:B------:R-:W-:Y:S01]  /*00f0*/  MOV R0, 0x0 ;  /* 0x0000000000007802 */ /* 0x000fe20000000f00 */
[----:B------:R-:W0:Y:S02]  /*0100*/  LDCU.64 UR4, c[0x4][0x8] ;  /* 0x01000100ff0477ac */ /* 0x000e240008000a00 */
[C---:B------:R-:W-:Y:S01]  /*0110*/  IMAD.IADD R18, R23.reuse, 0x1, R17 ;  /* 0x0000000117127824 */ /* 0x040fe200078e0211 */
[----:B------:R-:W-:Y:S01]  /*0120*/  LEA.HI R22, R23, R23, RZ, 0x1 ;  /* 0x0000001717167211 */ /* 0x000fe200078f08ff */
[----:B------:R1:W2:Y:S01]  /*0130*/  LDC.64 R2, c[0x4][R0] ;  /* 0x0100000000027b82 */ /* 0x0002a20000000a00 */
[----:B------:R-:W3:Y:S02]  /*0140*/  LDCU.64 UR36, c[0x0][0x358] ;  /* 0x00006b00ff2477ac */ /* 0x000ee40008000a00 */
[----:B------:R-:W-:-:S05]  /*0150*/  SHF.R.S32.HI R22, RZ, 0x1, R22 ;  /* 0x00000001ff167819 */ /* 0x000fca0000011416 */
[----:B------:R-:W-:-:S05]  /*0160*/  IMAD.IADD R19, R17, 0x1, R22 ;  /* 0x0000000111137824 */ /* 0x000fca00078e0216 */
[----:B------:R1:W-:Y:S01]  /*0170*/  STL.128 [R1], R16 ;  /* 0x0000001001007387 */ /* 0x0003e20000100c00 */
[----:B0-----:R-:W-:Y:S01]  /*0180*/  MOV R4, UR4 ;  /* 0x0000000400047c02 */ /* 0x001fe20008000f00 */
[----:B------:R-:W-:-:S07]  /*0190*/  IMAD.U32 R5, RZ, RZ, UR5 ;  /* 0x00000005ff057e24 */ /* 0x000fce000f8e00ff */
[----:B------:R-:W-:-:S07]  /*01a0*/  LEPC R20, `(.L_x_0) ;  /* 0x000000001014794e */ /* 0x000fce0000000000 */
[----:B-123--:R-:W-:Y:S05]  /*01b0*/  CALL.ABS.NOINC R2 ;  /* 0x0000000002007343 */ /* 0x00efea0003c00000 */
.L_x_0:
[----:B------:R-:W0:Y:S01]  /*01c0*/  LDC R15, c[0x0][0x390] ;  /* 0x0000e400ff0f7b82 */ /* 0x000e220000000800 */
[----:B------:R-:W-:Y:S02]  /*01d0*/  IMAD.IADD R14, R23, 0x1, -R22 ;  /* 0x00000001170e7824 */ /* 0x000fe400078e0a16 */
[----:B------:R-:W-:Y:S01]  /*01e0*/  VIADD R0, R19, 0x1 ;  /* 0x0000000113007836 */ /* 0x000fe20000000000 */
[----:B0-----:R-:W-:-:S13]  /*01f0*/  ISETP.GT.U32.AND P0, PT, R15, -0x80000000, PT ;  /* 0x800000000f00780c */ /* 0x001fda0003f04070 */
[----:B------:R-:W-:Y:S05]  /*0200*/  @P0 BRA `(.L_x_1) ;  /* 0x0000000800540947 */ /* 0x000fea0003800000 */
[----:B------:R-:W-:Y:S01]  /*0210*/  ISETP.GE.AND P0, PT, R23, 0x6, PT ;  /* 0x000000061700780c */ /* 0x000fe20003f06270 */
[----:B------:R-:W-:Y:S01]  /*0220*/  IMAD.MOV.U32 R6, RZ, RZ, RZ ;  /* 0x000000ffff067224 */ /* 0x000fe200078e00ff */
[----:B------:R-:W-:-:S05]  /*0230*/  VIMNMX R2, PT, PT, RZ, R22, !PT ;  /* 0x00000016ff027248 */ /* 0x000fca0007fe0100 */
[----:B------:R-:W-:-:S05]  /*0240*/  VIADD R4, R2, 0x1 ;  /* 0x0000000102047836 */ /* 0x000fca0000000000 */
[----:B------:R-:W-:Y:S01]  /*0250*/  LOP3.LUT R7, R4, 0x3, RZ, 0xc0, !PT ;  /* 0x0000000304077812 */ /* 0x000fe200078ec0ff */
[----:B------:R-:W-:Y:S06]  /*0260*/  @!P0 BRA `(.L_x_2) ;  /* 0x0000000400e08947 */ /* 0x000fec0003800000 */
[----:B------:R-:W0:Y:S01]  /*0270*/  LDC.64 R2, c[0x0][0x388] ;  /* 0x0000e200ff027b82 */ /* 0x000e220000000a00 */
[----:B------:R-:W1:Y:S01]  /*0280*/  LDCU.64 UR4, c[0x0][0x380] ;  /* 0x00007000ff0477ac */ /* 0x000e620008000a00 */
[----:B------:R-:W-:Y:S01]  /*0290*/  LOP3.LUT R6, R4, 0x7ffffffc, RZ, 0xc0, !PT ;  /* 0x7ffffffc04067812 */ /* 0x000fe200078ec0ff */
[----:B------:R-:W-:Y:S01]  /*02a0*/  BSSY.RECONVERGENT B0, `(.L_x_2) ;  /* 0x0000074000007945 */ /* 0x000fe20003800200 */
[----:B------:R-:W-:Y:S02]  /*02b0*/  IMAD.MOV.U32 R9, RZ, RZ, R17 ;  /* 0x000000ffff097224 */ /* 0x000fe400078e0011 */
[----:B------:R-:W-:-:S04]  /*02c0*/  IADD3 R8, PT, PT, -R6, RZ, RZ ;  /* 0x000000ff06087210 */ /* 0x000fc80007ffe1ff */
[----:B------:R-:W-:Y:S01]  /*02d0*/  ISETP.GE.AND P0, PT, R8, RZ, PT ;  /* 0x000000ff0800720c */ /* 0x000fe20003f06270 */
[----:B-1----:R-:W-:-:S04]  /*02e0*/  UIADD3 UR4, UP0, UPT, UR4, 0x8, URZ ;  /* 0x0000000804047890 */ /* 0x002fc8000ff1e0ff */
[----:B------:R-:W-:Y:S01]  /*02f0*/  UIADD3.X UR5, UPT, UPT, URZ, UR5, URZ, UP0, !UPT ;  /* 0x00000005ff057290 */ /* 0x000fe200087fe4ff */
[----:B0-----:R-:W-:-:S04]  /*0300*/  IMAD.WIDE R2, R17, 0x4, R2 ;  /* 0x0000000411027825 */ /* 0x001fc800078e0202 */
[----:B------:R-:W-:Y:S01]  /*0310*/  IMAD.U32 R4, RZ, RZ, UR4 ;  /* 0x00000004ff047e24 */ /* 0x000fe2000f8e00ff */
[----:B------:R-:W-:Y:S01]  /*0320*/  IADD3 R2, P1, PT, R2, 0x8, RZ ;  /* 0x0000000802027810 */ /* 0x000fe20007f3e0ff */
[----:B------:R-:W-:-:S04]  /*0330*/  IMAD.U32 R5, RZ, RZ, UR5 ;  /* 0x00000005ff057e24 */ /* 0x000fc8000f8e00ff */
[----:B------:R-:W-:Y:S01]  /*0340*/  IMAD.X R3, RZ, RZ, R3, P1 ;  /* 0x000000ffff037224 */ /* 0x000fe200008e0603 */
[----:B------:R-:W-:Y:S07]  /*0350*/  @P0 BRA `(.L_x_3) ;  /* 0x00000004005c0947 */ /* 0x000fee0003800000 */
[----:B------:R-:W-:Y:S01]  /*0360*/  IMAD.MOV R10, RZ, RZ, -R8 ;  /* 0x000000ffff0a7224 */ /* 0x000fe200078e0a08 */
[----:B------:R-:W-:-:S04]  /*0370*/  PLOP3.LUT P0, PT, PT, PT, PT, 0x80, 0x8 ;  /* 0x000000000008781c */ /* 0x000fc80003f0f070 */
[----:B------:R-:W-:-:S13]  /*0380*/  ISETP.GT.AND P1, PT, R10, 0xc, PT ;  /* 0x0000000c0a00780c */ /* 0x000fda0003f24270 */
[----:B------:R-:W-:Y:S05]  /*0390*/  @!P1 BRA `(.L_x_4) ;  /* 0x0000000000c89947 */ /* 0x000fea0003800000 */
[----:B------:R-:W-:Y:S01]  /*03a0*/  BSSY.RECONVERGENT B1, `(.L_x_4) ;  /* 0x0000031000017945 */ /* 0x000fe20003800200 */
[----:B------:R-:W-:-:S13]  /*03b0*/  PLOP3.LUT P0, PT, PT, PT, PT, 0x8, 0x80 ;  /* 0x000000000080781c */ /* 0x000fda0003f0e170 */
.L_x_5:
[----:B------:R-:W-:-:S05]  /*03c0*/  IMAD.WIDE R10, R9, 0x4, R4 ;  /* 0x00000004090a7825 */ /* 0x000fca00078e0204 */
[----:B------:R-:W2:Y:S04]  /*03d0*/  LDG.E R21, desc[UR36][R10.64+-0x8] ;  /* 0xfffff8240a157981 */ /* 0x000ea8000c1e1900 */
[----:B--2---:R0:W-:Y:S04]  /*03e0*/  STG.E desc[UR36][R2.64+-0x8], R21 ;  /* 0xfffff81502007986 */ /* 0x0041e8000c101924 */
[----:B------:R-:W2:Y:S04]  /*03f0*/  LDG.E R23, desc[UR36][R10.64+-0x4] ;  /* 0xfffffc240a177981 */ /* 0x000ea8000c1e1900 */
[----:B--2---:R1:W-:Y:S04]  /*0400*/  STG.E desc[UR36][R2.64+-0x4], R23 ;  /* 0xfffffc1702007986 */ /* 0x0043e8000c101924 */
[----:B------:R-:W2:Y:S01]  /*0410*/  LDG.E R25, desc[UR36][R10.64] ;  /* 0x000000240a197981 */ /* 0x000ea2000c1e1900 */
[----:B------:R-:W-:-:S03]  /*0420*/  IADD3 R13, PT, PT, R9, 0x4, RZ ;  /* 0x00000004090d7810 */ /* 0x000fc60007ffe0ff */
[----:B--2---:R2:W-:Y:S04]  /*0430*/  STG.E desc[UR36][R2.64], R25 ;  /* 0x0000001902007986 */ /* 0x0045e8000c101924 */
[----:B------:R-:W3:Y:S01]  /*0440*/  LDG.E R27, desc[UR36][R10.64+0x4] ;  /* 0x000004240a1b7981 */ /* 0x000ee2000c1e1900 */
[----:B------:R-:W-:-:S03]  /*0450*/  IMAD.WIDE R12, R13, 0x4, R4 ;  /* 0x000000040d0c7825 */ /* 0x000fc600078e0204 */
[----:B---3--:R3:W-:Y:S04]  /*0460*/  STG.E desc[UR36][R2.64+0x4], R27 ;  /* 0x0000041b02007986 */ /* 0x0087e8000c101924 */
[----:B------:R-:W4:Y:S04]  /*0470*/  LDG.E R29, desc[UR36][R12.64+-0x8] ;  /* 0xfffff8240c1d7981 */ /* 0x000f28000c1e1900 */
[----:B----4-:R4:W-:Y:S04]  /*0480*/  STG.E desc[UR36][R2.64+0x8], R29 ;  /* 0x0000081d02007986 */ /* 0x0109e8000c101924 */
[----:B0-----:R-:W5:Y:S04]  /*0490*/  LDG.E R21, desc[UR36][R12.64+-0x4] ;  /* 0xfffffc240c157981 */ /* 0x001f68000c1e1900 */
[----:B-----5:R0:W-:Y:S04]  /*04a0*/  STG.E desc[UR36][R2.64+0xc], R21 ;  /* 0x00000c1502007986 */ /* 0x0201e8000c101924 */
[----:B-1----:R-:W5:Y:S01]  /*04b0*/  LDG.E R23, desc[UR36][R12.64] ;  /* 0x000000240c177981 */ /* 0x002f62000c1e1900 */
[----:B------:R-:W-:-:S03]  /*04c0*/  VIADD R11, R9, 0x8 ;  /* 0x00000008090b7836 */ /* 0x000fc60000000000 */
[----:B-----5:R1:W-:Y:S04]  /*04d0*/  STG.E desc[UR36][R2.64+0x10], R23 ;  /* 0x0000101702007986 */ /* 0x0203e8000c101924 */
[----:B--2---:R-:W2:Y:S01]  /*04e0*/  LDG.E R25, desc[UR36][R12.64+0x4] ;  /* 0x000004240c197981 */ /* 0x004ea2000c1e1900 */
[----:B------:R-:W-:-:S03]  /*04f0*/  IMAD.WIDE R10, R11, 0x4, R4 ;  /* 0x000000040b0a7825 */ /* 0x000fc600078e0204 */
[----:B--2---:R2:W-:Y:S04]  /*0500*/  STG.E desc[UR36][R2.64+0x14], R25 ;  /* 0x0000141902007986 */ /* 0x0045e8000c101924 */
[----:B---3--:R-:W3:Y:S04]  /*0510*/  LDG.E R27, desc[UR36][R10.64+-0x8] ;  /* 0xfffff8240a1b7981 */ /* 0x008ee8000c1e1900 */
[----:B---3--:R3:W-:Y:S04]  /*0520*/  STG.E desc[UR36][R2.64+0x18], R27 ;  /* 0x0000181b02007986 */ /* 0x0087e8000c101924 */
[----:B----4-:R-:W4:Y:S04]  /*0530*/  LDG.E R29, desc[UR36][R10.64+-0x4] ;  /* 0xfffffc240a1d7981 */ /* 0x010f28000c1e1900 */
[----:B----4-:R4:W-:Y:S04]  /*0540*/  STG.E desc[UR36][R2.64+0x1c], R29 ;  /* 0x00001c1d02007986 */ /* 0x0109e8000c101924 */
[----:B0-----:R-:W5:Y:S01]  /*0550*/  LDG.E R21, desc[UR36][R10.64] ;  /* 0x000000240a157981 */ /* 0x001f62000c1e1900 */
[----:B------:R-:W-:-:S03]  /*0560*/  VIADD R13, R9, 0xc ;  /* 0x0000000c090d7836 */ /* 0x000fc60000000000 */
[----:B-----5:R0:W-:Y:S04]  /*0570*/  STG.E desc[UR36][R2.64+0x20], R21 ;  /* 0x0000201502007986 */ /* 0x0201e8000c101924 */
[----:B-1----:R-:W5:Y:S01]  /*0580*/  LDG.E R23, desc[UR36][R10.64+0x4] ;  /* 0x000004240a177981 */ /* 0x002f62000c1e1900 */
[----:B------:R-:W-:-:S03]  /*0590*/  IMAD.WIDE R12, R13, 0x4, R4 ;  /* 0x000000040d0c7825 */ /* 0x000fc600078e0204 */
[----:B-----5:R-:W-:Y:S04]  /*05a0*/  STG.E desc[UR36][R2.64+0x24], R23 ;  /* 0x0000241702007986 */ /* 0x020fe8000c101924 */
[----:B--2---:R-:W2:Y:S04]  /*05b0*/  LDG.E R25, desc[UR36][R12.64+-0x8] ;  /* 0xfffff8240c197981 */ /* 0x004ea8000c1e1900 */
[----:B--2---:R-:W-:Y:S04]  /*05c0*/  STG.E desc[UR36][R2.64+0x28], R25 ;  /* 0x0000281902007986 */ /* 0x004fe8000c101924 */
[----:B---3--:R-:W2:Y:S04]  /*05d0*/  LDG.E R27, desc[UR36][R12.64+-0x4] ;  /* 0xfffffc240c1b7981 */ /* 0x008ea8000c1e1900 */
[----:B--2---:R-:W-:Y:S04]  /*05e0*/  STG.E desc[UR36][R2.64+0x2c], R27 ;  /* 0x00002c1b02007986 */ /* 0x004fe8000c101924 */
[----:B----4-:R-:W2:Y:S01]  /*05f0*/  LDG.E R29, desc[UR36][R12.64] ;  /* 0x000000240c1d7981 */ /* 0x010ea2000c1e1900 */
[----:B------:R-:W-:-:S05]  /*0600*/  VIADD R8, R8, 0x10 ;  /* 0x0000001008087836 */ /* 0x000fca0000000000 */
[----:B------:R-:W-:Y:S01]  /*0610*/  ISETP.GE.AND P1, PT, R8, -0xc, PT ;  /* 0xfffffff40800780c */ /* 0x000fe20003f26270 */
[----:B--2---:R-:W-:Y:S04]  /*0620*/  STG.E desc[UR36][R2.64+0x30], R29 ;  /* 0x0000301d02007986 */ /* 0x004fe8000c101924 */
[----:B0-----:R-:W2:Y:S01]  /*0630*/  LDG.E R21, desc[UR36][R12.64+0x4] ;  /* 0x000004240c157981 */ /* 0x001ea2000c1e1900 */
[----:B------:R-:W-:Y:S01]  /*0640*/  IADD3 R10, P2, PT, R2, 0x40, RZ ;  /* 0x00000040020a7810 */ /* 0x000fe20007f5e0ff */
[----:B------:R-:W-:-:S04]  /*0650*/  VIADD R9, R9, 0x10 ;  /* 0x0000001009097836 */ /* 0x000fc80000000000 */
[----:B------:R-:W-:Y:S01]  /*0660*/  IMAD.X R11, RZ, RZ, R3, P2 ;  /* 0x000000ffff0b7224 */ /* 0x000fe200010e0603 */
[----:B--2---:R0:W-:Y:S02]  /*0670*/  STG.E desc[UR36][R2.64+0x34], R21 ;  /* 0x0000341502007986 */ /* 0x0041e4000c101924 */
[----:B0-----:R-:W-:Y:S01]  /*0680*/  MOV R2, R10 ;  /* 0x0000000a00027202 */ /* 0x001fe20000000f00 */
[----:B------:R-:W-:Y:S01]  /*0690*/  IMAD.MOV.U32 R3, RZ, RZ, R11 ;  /* 0x000000ffff037224 */ /* 0x000fe200078e000b */
[----:B------:R-:W-:Y:S06]  /*06a0*/  @!P1 BRA `(.L_x_5) ;  /* 0xfffffffc00449947 */ /* 0x000fec000383ffff */
[----:B------:R-:W-:Y:S05]  /*06b0*/  BSYNC.RECONVERGENT B1 ;  /* 0x0000000000017941 */ /* 0x000fea0003800200 */
.L_x_4:
[----:B------:R-:W-:Y:S01]  /*06c0*/  IMAD.MOV R10, RZ, RZ, -R8 ;  /* 0x000000ffff0a7224 */ /* 0x000fe200078e0a08 */
[----:B------:R-:W-:Y:S04]  /*06d0*/  BSSY.RECONVERGENT B1, `(.L_x_6) ;  /* 0x000001d000017945 */ /* 0x000fe80003800200 */
[----:B------:R-:W-:-:S13]  /*06e0*/  ISETP.GT.AND P1, PT, R10, 0x4, PT ;  /* 0x000000040a00780c */ /* 0x000fda0003f24270 */
[----:B------:R-:W-:Y:S05]  /*06f0*/  @!P1 BRA `(.L_x_7) ;  /* 0x0000000000689947 */ /* 0x000fea0003800000 */
[----:B------:R-:W-:-:S05]  /*0700*/  IMAD.WIDE R10, R9, 0x4, R4 ;  /* 0x00000004090a7825 */ /* 0x000fca00078e0204 */
[----:B------:R-:W2:Y:S04]  /*0710*/  LDG.E R21, desc[UR36][R10.64+-0x8] ;  /* 0xfffff8240a157981 */ /* 0x000ea8000c1e1900 */
[----:B--2---:R0:W-:Y:S04]  /*0720*/  STG.E desc[UR36][R2.64+-0x8], R21 ;  /* 0xfffff81502007986 */ /* 0x0041e8000c101924 */
[----:B------:R-:W2:Y:S04]  /*0730*/  LDG.E R23, desc[UR36][R10.64+-0x4] ;  /* 0xfffffc240a177981 */ /* 0x000ea8000c1e1900 */
[----:B--2---:R1:W-:Y:S04]  /*0740*/  STG.E desc[UR36][R2.64+-0x4], R23 ;  /* 0xfffffc1702007986 */ /* 0x0043e8000c101924 */
[----:B------:R-:W2:Y:S01]  /*0750*/  LDG.E R25, desc[UR36][R10.64] ;  /* 0x000000240a197981 */ /* 0x000ea2000c1e1900 */
[----:B------:R-:W-:-:S03]  /*0760*/  VIADD R13, R9, 0x4 ;  /* 0x00000004090d7836 */ /* 0x000fc60000000000 */
[----:B--2---:R2:W-:Y:S04]  /*0770*/  STG.E desc[UR36][R2.64], R25 ;  /* 0x0000001902007986 */ /* 0x0045e8000c101924 */
[----:B------:R-:W3:Y:S01]  /*0780*/  LDG.E R27, desc[UR36][R10.64+0x4] ;  /* 0x000004240a1b7981 */ /* 0x000ee2000c1e1900 */
[----:B------:R-:W-:-:S03]  /*0790*/  IMAD.WIDE R12, R13, 0x4, R4 ;  /* 0x000000040d0c7825 */ /* 0x000fc600078e0204 */
[----:B---3--:R-:W-:Y:S04]  /*07a0*/  STG.E desc[UR36][R2.64+0x4], R27 ;  /* 0x0000041b02007986 */ /* 0x008fe8000c101924 */
[----:B------:R-:W3:Y:S04]  /*07b0*/  LDG.E R29, desc[UR36][R12.64+-0x8] ;  /* 0xfffff8240c1d7981 */ /* 0x000ee8000c1e1900 */
[----:B---3--:R-:W-:Y:S04]  /*07c0*/  STG.E desc[UR36][R2.64+0x8], R29 ;  /* 0x0000081d02007986 */ /* 0x008fe8000c101924 */
[----:B0-----:R-:W3:Y:S04]  /*07d0*/  LDG.E R21, desc[UR36][R12.64+-0x4] ;  /* 0xfffffc240c157981 */ /* 0x001ee8000c1e1900 */
[----:B---3--:R-:W-:Y:S04]  /*07e0*/  STG.E desc[UR36][R2.64+0xc], R21 ;  /* 0x00000c1502007986 */ /* 0x008fe8000c101924 */
[----:B-1----:R-:W3:Y:S01]  /*07f0*/  LDG.E R23, desc[UR36][R12.64] ;  /* 0x000000240c177981 */ /* 0x002ee2000c1e1900 */
[----:B------:R-:W-:-:S03]  /*0800*/  IADD3 R10, P1, PT, R2, 0x20, RZ ;  /* 0x00000020020a7810 */ /* 0x000fc60007f3e0ff */
[----:B---3--:R-:W-:Y:S04]  /*0810*/  STG.E desc[UR36][R2.64+0x10], R23 ;  /* 0x0000101702007986 */ /* 0x008fe8000c101924 */
[----:B--2---:R-:W2:Y:S01]  /*0820*/  LDG.E R25, desc[UR36][R12.64+0x4] ;  /* 0x000004240c197981 */ /* 0x004ea2000c1e1900 */
[----:B------:R-:W-:Y:S01]  /*0830*/  IMAD.X R11, RZ, RZ, R3, P1 ;  /* 0x000000ffff0b7224 */ /* 0x000fe200008e0603 */
[----:B------:R-:W-:Y:S01]  /*0840*/  PLOP3.LUT P0, PT, PT, PT, PT, 0x8, 0x80 ;  /* 0x000000000080781c */ /* 0x000fe20003f0e170 */
[----:B------:R-:W-:Y:S01]  /*0850*/  VIADD R8, R8, 0x8 ;  /* 0x0000000808087836 */ /* 0x000fe20000000000 */
[----:B------:R-:W-:Y:S01]  /*0860*/  IADD3 R9, PT, PT, R9, 0x8, RZ ;  /* 0x0000000809097810 */ /* 0x000fe20007ffe0ff */
[----:B--2---:R0:W-:Y:S02]  /*0870*/  STG.E desc[UR36][R2.64+0x14], R25 ;  /* 0x0000141902007986 */ /* 0x0041e4000c101924 */
[----:B0-----:R-:W-:-:S02]  /*0880*/  IMAD.MOV.U32 R2, RZ, RZ, R10 ;  /* 0x000000ffff027224 */ /* 0x001fc400078e000a */
[----:B------:R-:W-:-:S07]  /*0890*/  IMAD.MOV.U32 R3, RZ, RZ, R11 ;  /* 0x000000ffff037224 */ /* 0x000fce00078e000b */
.L_x_7:
[----:B------:R-:W-:Y:S05]  /*08a0*/  BSYNC.RECONVERGENT B1 ;  /* 0x0000000000017941 */ /* 0x000fea0003800200 */
.L_x_6:
[----:B------:R-:W-:-:S13]  /*08b0*/  ISETP.EQ.AND P1, PT, R8, RZ, PT ;  /* 0x000000ff0800720c */ /* 0x000fda0003f22270 */
[----:B------:R-:W-:Y:S05]  /*08c0*/  @!P0 BRA P1, `(.L_x_8) ;  /* 0x0000000000448947 */ /* 0x000fea0000800000 */
.L_x_3:
[----:B------:R-:W-:-:S05]  /*08d0*/  IMAD.WIDE R10, R9, 0x4, R4 ;  /* 0x00000004090a7825 */ /* 0x000fca00078e0204 */
[----:B------:R-:W2:Y:S04]  /*08e0*/  LDG.E R13, desc[UR36][R10.64+-0x8] ;  /* 0xfffff8240a0d7981 */ /* 0x000ea8000c1e1900 */
[----:B--2---:R-:W-:Y:S04]  /*08f0*/  STG.E desc[UR36][R2.64+-0x8], R13 ;  /* 0xfffff80d02007986 */ /* 0x004fe8000c101924 */
[----:B------:R-:W2:Y:S04]  /*0900*/  LDG.E R21, desc[UR36][R10.64+-0x4] ;  /* 0xfffffc240a157981 */ /* 0x000ea8000c1e1900 */
[----:B--2---:R-:W-:Y:S04]  /*0910*/  STG.E desc[UR36][R2.64+-0x4], R21 ;  /* 0xfffffc1502007986 */ /* 0x004fe8000c101924 */
[----:B------:R-:W2:Y:S01]  /*0920*/  LDG.E R23, desc[UR36][R10.64] ;  /* 0x000000240a177981 */ /* 0x000ea2000c1e1900 */
[----:B------:R-:W-:-:S05]  /*0930*/  VIADD R8, R8, 0x4 ;  /* 0x0000000408087836 */ /* 0x000fca0000000000 */
[----:B------:R-:W-:Y:S01]  /*0940*/  ISETP.NE.AND P0, PT, R8, RZ, PT ;  /* 0x000000ff0800720c */ /* 0x000fe20003f05270 */
[----:B--2---:R-:W-:Y:S04]  /*0950*/  STG.E desc[UR36][R2.64], R23 ;  /* 0x0000001702007986 */ /* 0x004fe8000c101924 */
[----:B------:R-:W2:Y:S01]  /*0960*/  LDG.E R25, desc[UR36][R10.64+0x4] ;  /* 0x000004240a197981 */ /* 0x000ea2000c1e1900 */
[----:B------:R-:W-:Y:S01]  /*0970*/  IADD3 R12, P1, PT, R2, 0x10, RZ ;  /* 0x00000010020c7810 */ /* 0x000fe20007f3e0ff */
[----:B------:R-:W-:-:S04]  /*0980*/  VIADD R9, R9, 0x4 ;  /* 0x0000000409097836 */ /* 0x000fc80000000000 */
[----:B------:R-:W-:Y:S01]  /*0990*/  IMAD.X R27, RZ, RZ, R3, P1 ;  /* 0x000000ffff1b7224 */ /* 0x000fe200008e0603 */
[----:B--2---:R0:W-:Y:S02]  /*09a0*/  STG.E desc[UR36][R2.64+0x4], R25 ;  /* 0x0000041902007986 */ /* 0x0041e4000c101924 */
[----:B0-----:R-:W-:Y:S01]  /*09b0*/  MOV R2, R12 ;  /* 0x0000000c00027202 */ /* 0x001fe20000000f00 */
[----:B------:R-:W-:Y:S01]  /*09c0*/  IMAD.MOV.U32 R3, RZ, RZ, R27 ;  /* 0x000000ffff037224 */ /* 0x000fe200078e001b */
[----:B------:R-:W-:Y:S06]  /*09d0*/  @P0 BRA `(.L_x_3) ;  /* 0xfffffffc00bc0947 */ /* 0x000fec000383ffff */
.L_x_8:
[----:B------:R-:W-:Y:S05]  /*09e0*/  BSYNC.RECONVERGENT B0 ;  /* 0x0000000000007941 */ /* 0x000fea0003800200 */
.L_x_2:
[----:B------:R-:W-:Y:S01]  /*09f0*/  ISETP.NE.AND P0, PT, R7, RZ, PT ;  /* 0x000000ff0700720c */ /* 0x000fe20003f05270 */
[----:B------:R-:W-:-:S12]  /*0a00*/  BSSY.RECONVERGENT B0, `(.L_x_1) ;  /* 0x0000015000007945 */ /* 0x000fd80003800200 */
[----:B------:R-:W-:Y:S05]  /*0a10*/  @!P0 BRA `(.L_x_9) ;  /* 0x00000000004c8947 */ /* 0x000fea0003800000 */
[----:B------:R-:W0:Y:S01]  /*0a20*/  LDCU.64 UR4, c[0x0][0x388] ;  /* 0x00007100ff0477ac */ /* 0x000e220008000a00 */
[----:B------:R-:W1:Y:S01]  /*0a30*/  LDC.64 R2, c[0x0][0x380] ;  /* 0x0000e000ff027b82 */ /* 0x000e620000000a00 */
[----:B------:R-:W-:-:S04]  /*0a40*/  IMAD.WIDE.U32 R4, R6, 0x4, RZ ;  /* 0x0000000406047825 */ /* 0x000fc800078e00ff */
[----:B------:R-:W-:Y:S02]  /*0a50*/  IMAD.MOV R8, RZ, RZ, -R7 ;  /* 0x000000ffff087224 */ /* 0x000fe400078e0a07 */
[----:B------:R-:W-:-:S04]  /*0a60*/  IMAD.WIDE R4, R17, 0x4, R4 ;  /* 0x0000000411047825 */ /* 0x000fc800078e0204 */
[----:B------:R-:W-:Y:S01]  /*0a70*/  IMAD.IADD R7, R17, 0x1, R6 ;  /* 0x0000000111077824 */ /* 0x000fe200078e0206 */
[----:B0-----:R-:W-:-:S04]  /*0a80*/  IADD3 R10, P0, PT, R4, UR4, RZ ;  /* 0x00000004040a7c10 */ /* 0x001fc8000ff1e0ff */
[----:B------:R-:W-:-:S09]  /*0a90*/  IADD3.X R11, PT, PT, R5, UR5, RZ, P0, !PT ;  /* 0x00000005050b7c10 */ /* 0x000fd200087fe4ff */
.L_x_10:
[----:B01----:R-:W-:-:S05]  /*0aa0*/  IMAD.WIDE R4, R7, 0x4, R2 ;  /* 0x0000000407047825 */ /* 0x003fca00078e0202 */
[----:B------:R0:W2:Y:S01]  /*0ab0*/  LDG.E R9, desc[UR36][R4.64] ;  /* 0x0000002404097981 */ /* 0x0000a2000c1e1900 */
[----:B------:R-:W-:Y:S01]  /*0ac0*/  IADD3 R8, PT, PT, R8, 0x1, RZ ;  /* 0x0000000108087810 */ /* 0x000fe20007ffe0ff */
[----:B------:R-:W-:-:S03]  /*0ad0*/  VIADD R7, R7, 0x1 ;  /* 0x0000000107077836 */ /* 0x000fc60000000000 */
[----:B------:R-:W-:Y:S01]  /*0ae0*/  ISETP.NE.AND P0, PT, R8, RZ, PT ;  /* 0x000000ff0800720c */ /* 0x000fe20003f05270 */
[----:B0-----:R-:W-:Y:S01]  /*0af0*/  IMAD.MOV.U32 R4, RZ, RZ, R10 ;  /* 0x000000ffff047224 */ /* 0x001fe200078e000a */
[----:B------:R-:W-:Y:S01]  /*0b00*/  IADD3 R10, P1, PT, R10, 0x4, RZ ;  /* 0x000000040a0a7810 */ /* 0x000fe20007f3e0ff */
[----:B------:R-:W-:-:S04]  /*0b10*/  IMAD.MOV.U32 R5, RZ, RZ, R11 ;  /* 0x000000ffff057224 */ /* 0x000fc800078e000b */
[----:B------:R-:W-:Y:S01]  /*0b20*/  IMAD.X R11, RZ, RZ, R11, P1 ;  /* 0x000000ffff0b7224 */ /* 0x000fe200008e060b */
[----:B--2---:R0:W-:Y:S05]  /*0b30*/  STG.E desc[UR36][R4.64], R9 ;  /* 0x0000000904007986 */ /* 0x0041ea000c101924 */
[----:B------:R-:W-:Y:S05]  /*0b40*/  @P0 BRA `(.L_x_10) ;  /* 0xfffffffc00d40947 */ /* 0x000fea000383ffff */
.L_x_9:
[----:B------:R-:W-:Y:S05]  /*0b50*/  BSYNC.RECONVERGENT B0 ;  /* 0x0000000000007941 */ /* 0x000fea0003800200 */
.L_x_1:
[----:B------:R-:W1:Y:S01]  /*0b60*/  LDC.64 R2, c[0x0][0x388] ;  /* 0x0000e200ff027b82 */ /* 0x000e620000000a00 */
[----:B------:R-:W-:Y:S01]  /*0b70*/  ISETP.GE.AND P0, PT, R14, 0x1, PT ;  /* 0x000000010e00780c */ /* 0x000fe20003f06270 */
[----:B0-----:R-:W-:-:S04]  /*0b80*/  IMAD.WIDE R4, R17, 0x4, RZ ;  /* 0x0000000411047825 */ /* 0x001fc800078e02ff */
[----:B-1----:R-:W-:-:S04]  /*0b90*/  IMAD.WIDE R2, R17, 0x4, R2 ;  /* 0x0000000411027825 */ /* 0x002fc800078e0202 */
[----:B------:R-:W-:-:S04]  /*0ba0*/  IMAD.WIDE R6, R22, 0x4, R2 ;  /* 0x0000000416067825 */ /* 0x000fc800078e0202 */
[----:B------:R-:W-:Y:S05]  /*0bb0*/  @!P0 BRA `(.L_x_11) ;  /* 0x0000000800688947 */ /* 0x000fea0003800000 */
[----:B------:R-:W-:Y:S01]  /*0bc0*/  IADD3 R8, PT, PT, -R22, -0x2, R15 ;  /* 0xfffffffe16087810 */ /* 0x000fe20007ffe10f */
[----:B------:R-:W-:Y:S01]  /*0bd0*/  IMAD.MOV.U32 R21, RZ, RZ, RZ ;  /* 0x000000ffff157224 */ /* 0x000fe200078e00ff */
[----:B------:R-:W-:Y:S02]  /*0be0*/  LOP3.LUT R20, R14, 0xf, RZ, 0xc0, !PT ;  /* 0x0000000f0e147812 */ /* 0x000fe400078ec0ff */
[----:B------:R-:W-:Y:S02]  /*0bf0*/  ISETP.GE.U32.AND P2, PT, R8, 0xf, PT ;  /* 0x0000000f0800780c */ /* 0x000fe40003f46070 */
[----:B------:R-:W-:-:S11]  /*0c00*/  ISETP.NE.AND P1, PT, R20, RZ, PT ;  /* 0x000000ff1400720c */ /* 0x000fd60003f25270 */
[----:B------:R-:W-:Y:S05]  /*0c10*/  @!P2 BRA `(.L_x_12) ;  /* 0x0000000000fca947 */ /* 0x000fea0003800000 */
[----:B------:R-:W0:Y:S01]  /*0c20*/  LDC.64 R12, c[0x0][0x380] ;  /* 0x0000e000ff0c7b82 */ /* 0x000e220000000a00 */
[----:B------:R-:W1:Y:S01]  /*0c30*/  LDCU.64 UR4, c[0x0][0x388] ;  /* 0x00007100ff0477ac */ /* 0x000e620008000a00 */
[----:B------:R-:W-:Y:S01]  /*0c40*/  IMAD.WIDE R8, R22, 0x4, R4 ;  /* 0x0000000416087825 */ /* 0x000fe200078e0204 */
[----:B------:R-:W-:Y:S01]  /*0c50*/  LOP3.LUT R21, R14, 0x7ffffff0, RZ, 0xc0, !PT ;  /* 0x7ffffff00e157812 */ /* 0x000fe200078ec0ff */
[----:B------:R-:W-:Y:S01]  /*0c60*/  BSSY.RECONVERGENT B0, `(.L_x_12) ;  /* 0x000003a000007945 */ /* 0x000fe20003800200 */
[----:B-1----:R-:W-:-:S04]  /*0c70*/  IADD3 R18, P3, PT, R8, UR4, RZ ;  /* 0x0000000408127c10 */ /* 0x002fc8000ff7e0ff */
[----:B------:R-:W-:Y:S01]  /*0c80*/  IADD3 R18, P4, PT, R18, 0x20, RZ ;  /* 0x0000002012127810 */ /* 0x000fe20007f9e0ff */
[----:B0-----:R-:W-:-:S03]  /*0c90*/  IMAD.WIDE R10, R19, 0x4, R12 ;  /* 0x00000004130a7825 */ /* 0x001fc600078e020c */
[----:B------:R-:W-:Y:S01]  /*0ca0*/  IADD3.X R25, PT, PT, RZ, UR5, R9, P4, P3 ;  /* 0x00000005ff197c10 */ /* 0x000fe2000a7e6409 */
[----:B------:R-:W-:Y:S01]  /*0cb0*/  IMAD.WIDE R12, R0, 0x4, R12 ;  /* 0x00000004000c7825 */ /* 0x000fe200078e020c */
[----:B------:R-:W-:Y:S02]  /*0cc0*/  IADD3 R16, P2, PT, R10, 0x4, RZ ;  /* 0x000000040a107810 */ /* 0x000fe40007f5e0ff */
[----:B------:R-:W-:-:S03]  /*0cd0*/  IADD3 R12, P5, PT, R12, 0x20, RZ ;  /* 0x000000200c0c7810 */ /* 0x000fc60007fbe0ff */
[----:B------:R-:W-:Y:S02]  /*0ce0*/  IMAD.X R23, RZ, RZ, R11, P2 ;  /* 0x000000ffff177224 */ /* 0x000fe400010e060b */
[----:B------:R-:W-:Y:S01]  /*0cf0*/  IMAD.X R24, RZ, RZ, R13, P5 ;  /* 0x000000ffff187224 */ /* 0x000fe200028e060d */
[----:B------:R-:W-:-:S07]  /*0d00*/  IADD3 R13, PT, PT, -R21, RZ, RZ ;  /* 0x000000ff150d7210 */ /* 0x000fce0007ffe1ff */
.L_x_13:
[----:B0-----:R-:W-:Y:S02]  /*0d10*/  IMAD.MOV.U32 R8, RZ, RZ, R16 ;  /* 0x000000ffff087224 */ /* 0x001fe400078e0010 */
[----:B------:R-:W-:-:S05]  /*0d20*/  IMAD.MOV.U32 R9, RZ, RZ, R23 ;  /* 0x000000ffff097224 */ /* 0x000fca00078e0017 */
[----:B------:R0:W2:Y:S01]  /*0d30*/  LDG.E R27, desc[UR36][R8.64] ;  /* 0x00000024081b7981 */ /* 0x0000a2000c1e1900 */
[----:B------:R-:W-:Y:S01]  /*0d40*/  IMAD.MOV.U32 R10, RZ, RZ, R12 ;  /* 0x000000ffff0a7224 */ /* 0x000fe200078e000c */
[----:B------:R-:W-:Y:S01]  /*0d50*/  MOV R11, R24 ;  /* 0x00000018000b7202 */ /* 0x000fe20000000f00 */
[----:B0-----:R-:W-:Y:S02]  /*0d60*/  IMAD.MOV.U32 R8, RZ, RZ, R18 ;  /* 0x000000ffff087224 */ /* 0x001fe400078e0012 */
[----:B------:R-:W-:-:S05]  /*0d70*/  IMAD.MOV.U32 R9, RZ, RZ, R25 ;  /* 0x000000ffff097224 */ /* 0x000fca00078e0019 */
[----:B--2---:R0:W-:Y:S04]  /*0d80*/  STG.E desc[UR36][R8.64+-0x1c], R27 ;  /* 0xffffe41b08007986 */ /* 0x0041e8000c101924 */
[----:B------:R-:W2:Y:S04]  /*0d90*/  LDG.E R25, desc[UR36][R10.64+-0x1c] ;  /* 0xffffe4240a197981 */ /* 0x000ea8000c1e1900 */
[----:B--2---:R1:W-:Y:S04]  /*0da0*/  STG.E desc[UR36][R8.64+-0x18], R25 ;  /* 0xffffe81908007986 */ /* 0x0043e8000c101924 */
[----:B------:R-:W2:Y:S04]  /*0db0*/  LDG.E R29, desc[UR36][R10.64+-0x18] ;  /* 0xffffe8240a1d7981 */ /* 0x000ea8000c1e1900 */
[----:B--2---:R2:W-:Y:S04]  /*0dc0*/  STG.E desc[UR36][R8.64+-0x14], R29 ;  /* 0xffffec1d08007986 */ /* 0x0045e8000c101924 */
[----:B------:R-:W3:Y:S04]  /*0dd0*/  LDG.E R12, desc[UR36][R10.64+-0x14] ;  /* 0xffffec240a0c7981 */ /* 0x000ee8000c1e1900 */
[----:B---3--:R3:W-:Y:S04]  /*0de0*/  STG.E desc[UR36][R8.64+-0x10], R12 ;  /* 0xfffff00c08007986 */ /* 0x0087e8000c101924 */
[----:B------:R-:W4:Y:S04]  /*0df0*/  LDG.E R18, desc[UR36][R10.64+-0x10] ;  /* 0xfffff0240a127981 */ /* 0x000f28000c1e1900 */
[----:B----4-:R4:W-:Y:S04]  /*0e00*/  STG.E desc[UR36][R8.64+-0xc], R18 ;  /* 0xfffff41208007986 */ /* 0x0109e8000c101924 */
[----:B------:R-:W5:Y:S04]  /*0e10*/  LDG.E R24, desc[UR36][R10.64+-0xc] ;  /* 0xfffff4240a187981 */ /* 0x000f68000c1e1900 */
[----:B-----5:R5:W-:Y:S04]  /*0e20*/  STG.E desc[UR36][R8.64+-0x8], R24 ;  /* 0xfffff81808007986 */ /* 0x020be8000c101924 */
[----:B0-----:R-:W2:Y:S04]  /*0e30*/  LDG.E R27, desc[UR36][R10.64+-0x8] ;  /* 0xfffff8240a1b7981 */ /* 0x001ea8000c1e1900 */
[----:B--2---:R0:W-:Y:S04]  /*0e40*/  STG.E desc[UR36][R8.64+-0x4], R27 ;  /* 0xfffffc1b08007986 */ /* 0x0041e8000c101924 */
[----:B-1----:R-:W2:Y:S04]  /*0e50*/  LDG.E R25, desc[UR36][R10.64+-0x4] ;  /* 0xfffffc240a197981 */ /* 0x002ea8000c1e1900 */
[----:B--2---:R-:W-:Y:S04]  /*0e60*/  STG.E desc[UR36][R8.64], R25 ;  /* 0x0000001908007986 */ /* 0x004fe8000c101924 */
[----:B------:R-:W2:Y:S04]  /*0e70*/  LDG.E R29, desc[UR36][R10.64] ;  /* 0x000000240a1d7981 */ /* 0x000ea8000c1e1900 */
[----:B--2---:R1:W-:Y:S04]  /*0e80*/  STG.E desc[UR36][R8.64+0x4], R29 ;  /* 0x0000041d08007986 */ /* 0x0043e8000c101924 */
[----:B---3--:R-:W2:Y:S04]  /*0e90*/  LDG.E R12, desc[UR36][R10.64+0x4] ;  /* 0x000004240a0c7981 */ /* 0x008ea8000c1e1900 */
[----:B--2---:R-:W-:Y:S04]  /*0ea0*/  STG.E desc[UR36][R8.64+0x8], R12 ;  /* 0x0000080c08007986 */ /* 0x004fe8000c101924 */
[----:B----4-:R-:W2:Y:S04]  /*0eb0*/  LDG.E R18, desc[UR36][R10.64+0x8] ;  /* 0x000008240a127981 */ /* 0x010ea8000c1e1900 */
[----:B--2---:R2:W-:Y:S04]  /*0ec0*/  STG.E desc[UR36][R8.64+0xc], R18 ;  /* 0x00000c1208007986 */ /* 0x0045e8000c101924 */
[----:B-----5:R-:W3:Y:S04]  /*0ed0*/  LDG.E R24, desc[UR36][R10.64+0xc] ;  /* 0x00000c240a187981 */ /* 0x020ee8000c1e1900 */
[----:B---3--:R3:W-:Y:S04]  /*0ee0*/  STG.E desc[UR36][R8.64+0x10], R24 ;  /* 0x0000101808007986 */ /* 0x0087e8000c101924 */
[----:B0-----:R-:W4:Y:S04]  /*0ef0*/  LDG.E R27, desc[UR36][R10.64+0x10] ;  /* 0x000010240a1b7981 */ /* 0x001f28000c1e1900 */
[----:B----4-:R0:W-:Y:S04]  /*0f00*/  STG.E desc[UR36][R8.64+0x14], R27 ;  /* 0x0000141b08007986 */ /* 0x0101e8000c101924 */
[----:B------:R-:W4:Y:S04]  /*0f10*/  LDG.E R26, desc[UR36][R10.64+0x14] ;  /* 0x000014240a1a7981 */ /* 0x000f28000c1e1900 */
[----:B----4-:R0:W-:Y:S04]  /*0f20*/  STG.E desc[UR36][R8.64+0x18], R26 ;  /* 0x0000181a08007986 */ /* 0x0101e8000c101924 */
[----:B-1----:R-:W4:Y:S04]  /*0f30*/  LDG.E R29, desc[UR36][R10.64+0x18] ;  /* 0x000018240a1d7981 */ /* 0x002f28000c1e1900 */
[----:B----4-:R0:W-:Y:S04]  /*0f40*/  STG.E desc[UR36][R8.64+0x1c], R29 ;  /* 0x00001c1d08007986 */ /* 0x0101e8000c101924 */
[----:B------:R-:W4:Y:S01]  /*0f50*/  LDG.E R28, desc[UR36][R10.64+0x1c] ;  /* 0x00001c240a1c7981 */ /* 0x000f22000c1e1900 */
[----:B------:R-:W-:Y:S01]  /*0f60*/  VIADD R13, R13, 0x10 ;  /* 0x000000100d0d7836 */ /* 0x000fe20000000000 */
[----:B------:R-:W-:-:S02]  /*0f70*/  IADD3 R16, P3, PT, R16, 0x40, RZ ;  /* 0x0000004010107810 */ /* 0x000fc40007f7e0ff */
[----:B--2---:R-:W-:Y:S02]  /*0f80*/  IADD3 R18, P4, PT, R8, 0x40, RZ ;  /* 0x0000004008127810 */ /* 0x004fe40007f9e0ff */
[----:B------:R-:W-:Y:S01]  /*0f90*/  ISETP.NE.AND P2, PT, R13, RZ, PT ;  /* 0x000000ff0d00720c */ /* 0x000fe20003f45270 */
[----:B------:R-:W-:Y:S01]  /*0fa0*/  IMAD.X R23, RZ, RZ, R23, P3 ;  /* 0x000000ffff177224 */ /* 0x000fe200018e0617 */
[----:B------:R-:W-:Y:S01]  /*0fb0*/  IADD3 R12, P5, PT, R10, 0x40, RZ ;  /* 0x000000400a0c7810 */ /* 0x000fe20007fbe0ff */
[----:B------:R-:W-:-:S04]  /*0fc0*/  IMAD.X R25, RZ, RZ, R9, P4 ;  /* 0x000000ffff197224 */ /* 0x000fc800020e0609 */
[----:B---3--:R-:W-:Y:S01]  /*0fd0*/  IMAD.X R24, RZ, RZ, R11, P5 ;  /* 0x000000ffff187224 */ /* 0x008fe200028e060b */
[----:B----4-:R0:W-:Y:S05]  /*0fe0*/  STG.E desc[UR36][R8.64+0x20], R28 ;  /* 0x0000201c08007986 */ /* 0x0101ea000c101924 */
[----:B------:R-:W-:Y:S05]  /*0ff0*/  @P2 BRA `(.L_x_13) ;  /* 0xfffffffc00442947 */ /* 0x000fea000383ffff */
[----:B------:R-:W-:Y:S05]  /*1000*/  BSYNC.RECONVERGENT B0 ;  /* 0x0000000000007941 */ /* 0x000fea0003800200 */
.L_x_12:
[----:B------:R-:W-:Y:S04]  /*1010*/  BSSY.RECONVERGENT B0, `(.L_x_11) ;  /* 0x0000054000007945 */ /* 0x000fe80003800200 */
[----:B------:R-:W-:Y:S05]  /*1020*/  @!P1 BRA `(.L_x_14) ;  /* 0x0000000400489947 */ /* 0x000fea0003800000 */
[----:B------:R-:W-:Y:S02]  /*1030*/  ISETP.GE.U32.AND P2, PT, R20, 0x8, PT ;  /* 0x000000081400780c */ /* 0x000fe40003f46070 */
[----:B------:R-:W-:-:S04]  /*1040*/  LOP3.LUT R16, R14, 0x7, RZ, 0xc0, !PT ;  /* 0x000000070e107812 */ /* 0x000fc800078ec0ff */
[----:B------:R-:W-:-:S07]  /*1050*/  ISETP.NE.AND P1, PT, R16, RZ, PT ;  /* 0x000000ff1000720c */ /* 0x000fce0003f25270 */
[----:B------:R-:W-:Y:S06]  /*1060*/  @!P2 BRA `(.L_x_15) ;  /* 0x00000000006ca947 */ /* 0x000fec0003800000 */
[----:B------:R-:W1:Y:S01]  /*1070*/  LDCU.64 UR4, c[0x0][0x380] ;  /* 0x00007000ff0477ac */ /* 0x000e620008000a00 */
[----:B0-----:R-:W-:-:S04]  /*1080*/  IADD3 R8, P2, PT, R19, R21, RZ ;  /* 0x0000001513087210 */ /* 0x001fc80007f5e0ff */
[----:B------:R-:W-:Y:S02]  /*1090*/  LEA.HI.X.SX32 R9, R19, RZ, 0x1, P2 ;  /* 0x000000ff13097211 */ /* 0x000fe400010f0eff */
[----:B-1----:R-:W-:-:S04]  /*10a0*/  LEA R12, P2, R8, UR4, 0x2 ;  /* 0x00000004080c7c11 */ /* 0x002fc8000f8410ff */
[----:B------:R-:W-:-:S06]  /*10b0*/  LEA.HI.X R13, R8, UR5, R9, 0x2, P2 ;  /* 0x00000005080d7c11 */ /* 0x000fcc00090f1409 */
[----:B------:R-:W2:Y:S01]  /*10c0*/  LDG.E R13, desc[UR36][R12.64+0x4] ;  /* 0x000004240c0d7981 */ /* 0x000ea2000c1e1900 */
[----:B------:R-:W-:-:S04]  /*10d0*/  IADD3 R8, P2, PT, R0, R21, RZ ;  /* 0x0000001500087210 */ /* 0x000fc80007f5e0ff */
[----:B------:R-:W-:Y:S02]  /*10e0*/  LEA.HI.X.SX32 R9, R0, RZ, 0x1, P2 ;  /* 0x000000ff00097211 */ /* 0x000fe400010f0eff */
[----:B------:R-:W-:-:S04]  /*10f0*/  LEA R10, P2, R8, UR4, 0x2 ;  /* 0x00000004080a7c11 */ /* 0x000fc8000f8410ff */
[----:B------:R-:W-:Y:S01]  /*1100*/  LEA.HI.X R11, R8, UR5, R9, 0x2, P2 ;  /* 0x00000005080b7c11 */ /* 0x000fe200090f1409 */
[----:B------:R-:W-:-:S05]  /*1110*/  IMAD.WIDE.U32 R8, R21, 0x4, R6 ;  /* 0x0000000415087825 */ /* 0x000fca00078e0006 */
[----:B--2---:R0:W-:Y:S04]  /*1120*/  STG.E desc[UR36][R8.64+0x4], R13 ;  /* 0x0000040d08007986 */ /* 0x0041e8000c101924 */
[----:B------:R-:W2:Y:S04]  /*1130*/  LDG.E R23, desc[UR36][R10.64+0x4] ;  /* 0x000004240a177981 */ /* 0x000ea8000c1e1900 */
[----:B--2---:R1:W-:Y:S04]  /*1140*/  STG.E desc[UR36][R8.64+0x8], R23 ;  /* 0x0000081708007986 */ /* 0x0043e8000c101924 */
[----:B------:R-:W2:Y:S04]  /*1150*/  LDG.E R25, desc[UR36][R10.64+0x8] ;  /* 0x000008240a197981 */ /* 0x000ea8000c1e1900 */
[----:B--2---:R2:W-:Y:S04]  /*1160*/  STG.E desc[UR36][R8.64+0xc], R25 ;  /* 0x00000c1908007986 */ /* 0x0045e8000c101924 */
[----:B------:R-:W3:Y:S04]  /*1170*/  LDG.E R27, desc[UR36][R10.64+0xc] ;  /* 0x00000c240a1b7981 */ /* 0x000ee8000c1e1900 */
[----:B---3--:R2:W-:Y:S04]  /*1180*/  STG.E desc[UR36][R8.64+0x10], R27 ;  /* 0x0000101b08007986 */ /* 0x0085e8000c101924 */
[----:B------:R-:W3:Y:S04]  /*1190*/  LDG.E R29, desc[UR36][R10.64+0x10] ;  /* 0x000010240a1d7981 */ /* 0x000ee8000c1e1900 */
[----:B---3--:R2:W-:Y:S04]  /*11a0*/  STG.E desc[UR36][R8.64+0x14], R29 ;  /* 0x0000141d08007986 */ /* 0x0085e8000c101924 */
[----:B------:R-:W3:Y:S04]  /*11b0*/  LDG.E R12, desc[UR36][R10.64+0x14] ;  /* 0x000014240a0c7981 */ /* 0x000ee8000c1e1900 */
[----:B---3--:R2:W-:Y:S04]  /*11c0*/  STG.E desc[UR36][R8.64+0x18], R12 ;  /* 0x0000180c08007986 */ /* 0x0085e8000c101924 */
[----:B0-----:R-:W3:Y:S04]  /*11d0*/  LDG.E R13, desc[UR36][R10.64+0x18] ;  /* 0x000018240a0d7981 */ /* 0x001ee8000c1e1900 */
[----:B---3--:R2:W-:Y:S04]  /*11e0*/  STG.E desc[UR36][R8.64+0x1c], R13 ;  /* 0x00001c0d08007986 */ /* 0x0085e8000c101924 */
[----:B-1----:R-:W3:Y:S01]  /*11f0*/  LDG.E R23, desc[UR36][R10.64+0x1c] ;  /* 0x00001c240a177981 */ /* 0x002ee2000c1e1900 */
[----:B------:R-:W-:-:S03]  /*1200*/  IADD3 R21, PT, PT, R21, 0x8, RZ ;  /* 0x0000000815157810 */ /* 0x000fc60007ffe0ff */
[----:B---3--:R2:W-:Y:S04]  /*1210*/  STG.E desc[UR36][R8.64+0x20], R23 ;  /* 0x0000201708007986 */ /* 0x0085e8000c101924 */
.L_x_15:
[----:B------:R-:W-:Y:S05]  /*1220*/  @!P1 BRA `(.L_x_14) ;  /* 0x0000000000c89947 */ /* 0x000fea0003800000 */
[----:B------:R-:W-:Y:S02]  /*1230*/  ISETP.GE.U32.AND P2, PT, R16, 0x4, PT ;  /* 0x000000041000780c */ /* 0x000fe40003f46070 */
[----:B--2---:R-:W-:-:S04]  /*1240*/  LOP3.LUT R12, R14, 0x3, RZ, 0xc0, !PT ;  /* 0x000000030e0c7812 */ /* 0x004fc800078ec0ff */
        /* <DEDUP_REMOVED lines=18> */
[----:B------:R-:W2:Y:S01]  /*1370*/  LDG.E R27, desc[UR36][R10.64+0xc] ;  /* 0x00000c240a1b7981 */ /* 0x000ea2000c1e1900 */
[----:B------:R-:W-:-:S03]  /*1380*/  VIADD R21, R21, 0x4 ;  /* 0x0000000415157836 */ /* 0x000fc60000000000 */
[----:B--2---:R1:W-:Y:S04]  /*1390*/  STG.E desc[UR36][R8.64+0x10], R27 ;  /* 0x0000101b08007986 */ /* 0x0043e8000c101924 */
.L_x_16:
[----:B------:R-:W-:Y:S05]  /*13a0*/  @!P1 BRA `(.L_x_14) ;  /* 0x0000000000689947 */ /* 0x000fea0003800000 */
[----:B------:R-:W2:Y:S01]  /*13b0*/  LDCU.128 UR4, c[0x0][0x380] ;  /* 0x00007000ff0477ac */ /* 0x000ea20008000c00 */
[----:B01----:R-:W-:Y:S01]  /*13c0*/  IMAD.WIDE R8, R22, 0x4, R4 ;  /* 0x0000000416087825 */ /* 0x003fe200078e0204 */
[----:B------:R-:W-:-:S03]  /*13d0*/  IADD3 R11, P1, PT, R19, R21, RZ ;  /* 0x00000015130b7210 */ /* 0x000fc60007f3e0ff */
[----:B------:R-:W-:Y:S02]  /*13e0*/  IMAD.MOV R12, RZ, RZ, -R12 ;  /* 0x000000ffff0c7224 */ /* 0x000fe400078e0a0c */
[----:B------:R-:W-:-:S03]  /*13f0*/  IMAD.WIDE.U32 R8, R21, 0x4, R8 ;  /* 0x0000000415087825 */ /* 0x000fc600078e0008 */
[----:B--2---:R-:W-:Y:S02]  /*1400*/  IADD3 R0, P3, PT, R8, UR6, RZ ;  /* 0x0000000608007c10 */ /* 0x004fe4000ff7e0ff */
[----:B------:R-:W-:Y:S02]  /*1410*/  LEA R10, P2, R11, UR4, 0x2 ;  /* 0x000000040b0a7c11 */ /* 0x000fe4000f8410ff */
[----:B------:R-:W-:Y:S02]  /*1420*/  LEA.HI.X.SX32 R8, R19, RZ, 0x1, P1 ;  /* 0x000000ff13087211 */ /* 0x000fe400008f0eff */
[----:B------:R-:W-:Y:S02]  /*1430*/  IADD3 R10, P1, PT, R10, 0x4, RZ ;  /* 0x000000040a0a7810 */ /* 0x000fe40007f3e0ff */
[----:B------:R-:W-:Y:S02]  /*1440*/  LEA.HI.X R19, R11, UR5, R8, 0x2, P2 ;  /* 0x000000050b137c11 */ /* 0x000fe400090f1408 */
[----:B------:R-:W-:-:S03]  /*1450*/  IADD3 R0, P4, PT, R0, 0x4, RZ ;  /* 0x0000000400007810 */ /* 0x000fc60007f9e0ff */
[----:B------:R-:W-:Y:S01]  /*1460*/  IMAD.X R19, RZ, RZ, R19, P1 ;  /* 0x000000ffff137224 */ /* 0x000fe200008e0613 */
[----:B------:R-:W-:-:S09]  /*1470*/  IADD3.X R13, PT, PT, RZ, UR7, R9, P4, P3 ;  /* 0x00000007ff0d7c10 */ /* 0x000fd2000a7e6409 */
.L_x_17:
[----:B---3--:R-:W-:Y:S01]  /*1480*/  IMAD.MOV.U32 R8, RZ, RZ, R10 ;  /* 0x000000ffff087224 */ /* 0x008fe200078e000a */
[----:B------:R-:W-:-:S05]  /*1490*/  MOV R9, R19 ;  /* 0x0000001300097202 */ /* 0x000fca0000000f00 */
[----:B------:R0:W2:Y:S01]  /*14a0*/  LDG.E R11, desc[UR36][R8.64] ;  /* 0x00000024080b7981 */ /* 0x0000a2000c1e1900 */
[----:B------:R-:W-:Y:S01]  /*14b0*/  VIADD R12, R12, 0x1 ;  /* 0x000000010c0c7836 */ /* 0x000fe20000000000 */
[----:B------:R-:W-:-:S04]  /*14c0*/  IADD3 R10, P2, PT, R10, 0x4, RZ ;  /* 0x000000040a0a7810 */ /* 0x000fc80007f5e0ff */
[----:B------:R-:W-:Y:S01]  /*14d0*/  ISETP.NE.AND P1, PT, R12, RZ, PT ;  /* 0x000000ff0c00720c */ /* 0x000fe20003f25270 */
[----:B------:R-:W-:Y:S02]  /*14e0*/  IMAD.X R19, RZ, RZ, R19, P2 ;  /* 0x000000ffff137224 */ /* 0x000fe400010e0613 */
[----:B0-----:R-:W-:Y:S01]  /*14f0*/  IMAD.MOV.U32 R8, RZ, RZ, R0 ;  /* 0x000000ffff087224 */ /* 0x001fe200078e0000 */
[----:B------:R-:W-:Y:S01]  /*1500*/  IADD3 R0, P3, PT, R0, 0x4, RZ ;  /* 0x0000000400007810 */ /* 0x000fe20007f7e0ff */
[----:B------:R-:W-:-:S03]  /*1510*/  IMAD.MOV.U32 R9, RZ, RZ, R13 ;  /* 0x000000ffff097224 */ /* 0x000fc600078e000d */
[----:B------:R-:W-:Y:S02]  /*1520*/  IADD3.X R13, PT, PT, RZ, R13, RZ, P3, !PT ;  /* 0x0000000dff0d7210 */ /* 0x000fe40001ffe4ff */
[----:B--2---:R3:W-:Y:S03]  /*1530*/  STG.E desc[UR36][R8.64], R11 ;  /* 0x0000000b08007986 */ /* 0x0047e6000c101924 */
[----:B------:R-:W-:Y:S05]  /*1540*/  @P1 BRA `(.L_x_17) ;  /* 0xfffffffc00cc1947 */ /* 0x000fea000383ffff */
.L_x_14:
[----:B------:R-:W-:Y:S05]  /*1550*/  BSYNC.RECONVERGENT B0 ;  /* 0x0000000000007941 */ /* 0x000fea0003800200 */
.L_x_11:
[----:B------:R-:W-:Y:S01]  /*1560*/  ISETP.GT.U32.OR P0, PT, R15, -0x80000000, !P0 ;  /* 0x800000000f00780c */ /* 0x000fe20004704470 */
[----:B---3--:R-:W-:Y:S02]  /*1570*/  IMAD.MOV.U32 R11, RZ, RZ, RZ ;  /* 0x000000ffff0b7224 */ /* 0x008fe400078e00ff */
[----:B012---:R-:W-:-:S10]  /*1580*/  IMAD.MOV.U32 R9, RZ, RZ, RZ ;  /* 0x000000ffff097224 */ /* 0x007fd400078e00ff */
[----:B------:R-:W-:Y:S05]  /*1590*/  @P0 BRA `(.L_x_18) ;  /* 0x00000000004c0947 */ /* 0x000fea0003800000 */
[----:B------:R-:W0:Y:S01]  /*15a0*/  LDC.64 R24, c[0x0][0x380] ;  /* 0x0000e000ff187b82 */ /* 0x000e220000000a00 */
[----:B------:R-:W-:Y:S01]  /*15b0*/  BSSY.RECONVERGENT B0, `(.L_x_18) ;  /* 0x0000011000007945 */ /* 0x000fe20003800200 */
[----:B------:R-:W-:Y:S02]  /*15c0*/  IMAD.MOV.U32 R9, RZ, RZ, RZ ;  /* 0x000000ffff097224 */ /* 0x000fe400078e00ff */
[----:B------:R-:W-:-:S07]  /*15d0*/  IMAD.MOV.U32 R11, RZ, RZ, RZ ;  /* 0x000000ffff0b7224 */ /* 0x000fce00078e00ff */
.L_x_19:
[----:B------:R-:W-:-:S04]  /*15e0*/  IMAD.WIDE R12, R11, 0x4, R2 ;  /* 0x000000040b0c7825 */ /* 0x000fc800078e0202 */
[----:B------:R-:W-:Y:S02]  /*15f0*/  IMAD.WIDE R18, R9, 0x4, R6 ;  /* 0x0000000409127825 */ /* 0x000fe400078e0206 */
[----:B------:R-:W2:Y:S04]  /*1600*/  LDG.E R13, desc[UR36][R12.64] ;  /* 0x000000240c0d7981 */ /* 0x000ea8000c1e1900 */
[----:B------:R-:W2:Y:S01]  /*1610*/  LDG.E R18, desc[UR36][R18.64+0x4] ;  /* 0x0000042412127981 */ /* 0x000ea2000c1e1900 */
[----:B0-----:R-:W-:-:S04]  /*1620*/  IMAD.WIDE R20, R17, 0x4, R24 ;  /* 0x0000000411147825 */ /* 0x001fc800078e0218 */
[----:B------:R-:W-:Y:S01]  /*1630*/  VIADD R17, R17, 0x1 ;  /* 0x0000000111117836 */ /* 0x000fe20000000000 */
[----:B--2---:R-:W-:-:S13]  /*1640*/  ISETP.GT.AND P0, PT, R13, R18, PT ;  /* 0x000000120d00720c */ /* 0x004fda0003f04270 */
[----:B------:R-:W-:Y:S01]  /*1650*/  @!P0 VIADD R11, R11, 0x1 ;  /* 0x000000010b0b8836 */ /* 0x000fe20000000000 */
[----:B------:R-:W-:Y:S01]  /*1660*/  @P0 IADD3 R9, PT, PT, R9, 0x1, RZ ;  /* 0x0000000109090810 */ /* 0x000fe20007ffe0ff */
[----:B------:R1:W-:Y:S03]  /*1670*/  @!P0 STG.E desc[UR36][R20.64], R13 ;  /* 0x0000000d14008986 */ /* 0x0003e6000c101924 */
[----:B------:R-:W-:Y:S01]  /*1680*/  ISETP.LE.AND P1, PT, R11, R22, PT ;  /* 0x000000160b00720c */ /* 0x000fe20003f23270 */
[----:B------:R1:W-:Y:S01]  /*1690*/  @P0 STG.E desc[UR36][R20.64], R18 ;  /* 0x0000001214000986 */ /* 0x0003e2000c101924 */
[----:B------:R-:W-:-:S13]  /*16a0*/  ISETP.GE.AND P0, PT, R9, R14, PT ;  /* 0x0000000e0900720c */ /* 0x000fda0003f06270 */
[----:B-1----:R-:W-:Y:S05]  /*16b0*/  @!P0 BRA P1, `(.L_x_19) ;  /* 0xfffffffc00c88947 */ /* 0x002fea000083ffff */
[----:B------:R-:W-:Y:S05]  /*16c0*/  BSYNC.RECONVERGENT B0 ;  /* 0x0000000000007941 */ /* 0x000fea0003800200 */
.L_x_18:
[----:B------:R-:W-:Y:S01]  /*16d0*/  ISETP.GE.AND P0, PT, R22, R11, PT ;  /* 0x0000000b1600720c */ /* 0x000fe20003f06270 */
[----:B------:R-:W-:-:S12]  /*16e0*/  BSSY.RECONVERGENT B0, `(.L_x_20) ;  /* 0x000002a000007945 */ /* 0x000fd80003800200 */
[----:B------:R-:W-:Y:S05]  /*16f0*/  @!P0 BRA `(.L_x_21) ;  /* 0x0000000000a08947 */ /* 0x000fea0003800000 */
[----:B------:R-:W-:Y:S01]  /*1700*/  IMAD.IADD R6, R22, 0x1, -R11 ;  /* 0x0000000116067824 */ /* 0x000fe200078e0a0b */
[----:B------:R-:W-:Y:S03]  /*1710*/  BSSY.RECONVERGENT B1, `(.L_x_22) ;  /* 0x0000010000017945 */ /* 0x000fe60003800200 */
[C---:B------:R-:W-:Y:S01]  /*1720*/  VIADD R0, R6.reuse, 0x1 ;  /* 0x0000000106007836 */ /* 0x040fe20000000000 */
[----:B------:R-:W-:-:S04]  /*1730*/  ISETP.GE.U32.AND P1, PT, R6, 0x3, PT ;  /* 0x000000030600780c */ /* 0x000fc80003f26070 */
[----:B------:R-:W-:-:S13]  /*1740*/  LOP3.LUT P0, R0, R0, 0x3, RZ, 0xc0, !PT ;  /* 0x0000000300007812 */ /* 0x000fda000780c0ff */
[----:B------:R-:W-:Y:S05]  /*1750*/  @!P0 BRA `(.L_x_23) ;  /* 0x00000000002c8947 */ /* 0x000fea0003800000 */
[----:B------:R-:W0:Y:S01]  /*1760*/  LDC.64 R18, c[0x0][0x380] ;  /* 0x0000e000ff127b82 */ /* 0x000e220000000a00 */
[----:B------:R-:W-:-:S07]  /*1770*/  IADD3 R0, PT, PT, -R0, RZ, RZ ;  /* 0x000000ff00007210 */ /* 0x000fce0007ffe1ff */
.L_x_24:
[----:B-1----:R-:W-:-:S06]  /*1780*/  IMAD.WIDE R12, R11, 0x4, R2 ;  /* 0x000000040b0c7825 */ /* 0x002fcc00078e0202 */
[----:B------:R-:W2:Y:S01]  /*1790*/  LDG.E R13, desc[UR36][R12.64] ;  /* 0x000000240c0d7981 */ /* 0x000ea2000c1e1900 */
[----:B0-----:R-:W-:-:S04]  /*17a0*/  IMAD.WIDE R6, R17, 0x4, R18 ;  /* 0x0000000411067825 */ /* 0x001fc800078e0212 */
[----:B------:R-:W-:Y:S02]  /*17b0*/  VIADD R0, R0, 0x1 ;  /* 0x0000000100007836 */ /* 0x000fe40000000000 */
[----:B------:R-:W-:Y:S02]  /*17c0*/  VIADD R11, R11, 0x1 ;  /* 0x000000010b0b7836 */ /* 0x000fe40000000000 */
[----:B------:R-:W-:Y:S01]  /*17d0*/  VIADD R17, R17, 0x1 ;  /* 0x0000000111117836 */ /* 0x000fe20000000000 */
[----:B------:R-:W-:Y:S01]  /*17e0*/  ISETP.NE.AND P0, PT, R0, RZ, PT ;  /* 0x000000ff0000720c */ /* 0x000fe20003f05270 */
[----:B--2---:R1:W-:-:S12]  /*17f0*/  STG.E desc[UR36][R6.64], R13 ;  /* 0x0000000d06007986 */ /* 0x0043d8000c101924 */
[----:B------:R-:W-:Y:S05]  /*1800*/  @P0 BRA `(.L_x_24) ;  /* 0xfffffffc00dc0947 */ /* 0x000fea000383ffff */
.L_x_23:
[----:B------:R-:W-:Y:S05]  /*1810*/  BSYNC.RECONVERGENT B1 ;  /* 0x0000000000017941 */ /* 0x000fea0003800200 */
.L_x_22:
[----:B------:R-:W-:Y:S05]  /*1820*/  @!P1 BRA `(.L_x_21) ;  /* 0x0000000000549947 */ /* 0x000fea0003800000 */
[----:B-1----:R-:W0:Y:S01]  /*1830*/  LDC.64 R6, c[0x0][0x380] ;  /* 0x0000e000ff067b82 */ /* 0x002e220000000a00 */
[C---:B------:R-:W-:Y:S01]  /*1840*/  IMAD.IADD R0, R11.reuse, 0x1, -R22 ;  /* 0x000000010b007824 */ /* 0x040fe200078e0a16 */
[----:B------:R-:W-:Y:S02]  /*1850*/  IADD3 R8, PT, PT, R11, -0x1, RZ ;  /* 0xffffffff0b087810 */ /* 0x000fe40007ffe0ff */
[----:B0-----:R-:W-:-:S05]  /*1860*/  IADD3 R6, P0, PT, R6, 0x8, RZ ;  /* 0x0000000806067810 */ /* 0x001fca0007f1e0ff */
[----:B------:R-:W-:-:S08]  /*1870*/  IMAD.X R7, RZ, RZ, R7, P0 ;  /* 0x000000ffff077224 */ /* 0x000fd000000e0607 */
.L_x_25:
[----:B------:R-:W-:-:S04]  /*1880*/  VIADD R13, R8, 0x1 ;  /* 0x00000001080d7836 */ /* 0x000fc80000000000 */
[----:B------:R-:W-:-:S05]  /*1890*/  IMAD.WIDE R12, R13, 0x4, R2 ;  /* 0x000000040d0c7825 */ /* 0x000fca00078e0202 */
[----:B0-----:R-:W2:Y:S01]  /*18a0*/  LDG.E R15, desc[UR36][R12.64] ;  /* 0x000000240c0f7981 */ /* 0x001ea2000c1e1900 */
[----:B------:R-:W-:-:S05]  /*18b0*/  IMAD.WIDE R10, R17, 0x4, R6 ;  /* 0x00000004110a7825 */ /* 0x000fca00078e0206 */
[----:B--2---:R0:W-:Y:S04]  /*18c0*/  STG.E desc[UR36][R10.64+-0x8], R15 ;  /* 0xfffff80f0a007986 */ /* 0x0041e8000c101924 */
[----:B------:R-:W2:Y:S04]  /*18d0*/  LDG.E R19, desc[UR36][R12.64+0x4] ;  /* 0x000004240c137981 */ /* 0x000ea8000c1e1900 */
[----:B--2---:R0:W-:Y:S04]  /*18e0*/  STG.E desc[UR36][R10.64+-0x4], R19 ;  /* 0xfffffc130a007986 */ /* 0x0041e8000c101924 */
[----:B------:R-:W2:Y:S04]  /*18f0*/  LDG.E R21, desc[UR36][R12.64+0x8] ;  /* 0x000008240c157981 */ /* 0x000ea8000c1e1900 */
[----:B--2---:R0:W-:Y:S04]  /*1900*/  STG.E desc[UR36][R10.64], R21 ;  /* 0x000000150a007986 */ /* 0x0041e8000c101924 */
[----:B------:R-:W2:Y:S01]  /*1910*/  LDG.E R23, desc[UR36][R12.64+0xc] ;  /* 0x00000c240c177981 */ /* 0x000ea2000c1e1900 */
[----:B------:R-:W-:Y:S01]  /*1920*/  VIADD R0, R0, 0x4 ;  /* 0x0000000400007836 */ /* 0x000fe20000000000 */
[----:B------:R-:W-:Y:S01]  /*1930*/  IADD3 R17, PT, PT, R17, 0x4, RZ ;  /* 0x0000000411117810 */ /* 0x000fe20007ffe0ff */
[----:B------:R-:W-:-:S03]  /*1940*/  VIADD R8, R8, 0x4 ;  /* 0x0000000408087836 */ /* 0x000fc60000000000 */
[----:B------:R-:W-:Y:S01]  /*1950*/  ISETP.NE.AND P0, PT, R0, 0x1, PT ;  /* 0x000000010000780c */ /* 0x000fe20003f05270 */
[----:B--2---:R0:W-:-:S12]  /*1960*/  STG.E desc[UR36][R10.64+0x4], R23 ;  /* 0x000004170a007986 */ /* 0x0041d8000c101924 */
[----:B------:R-:W-:Y:S05]  /*1970*/  @P0 BRA `(.L_x_25) ;  /* 0xfffffffc00c00947 */ /* 0x000fea000383ffff */
.L_x_21:
[----:B------:R-:W-:Y:S05]  /*1980*/  BSYNC.RECONVERGENT B0 ;  /* 0x0000000000007941 */ /* 0x000fea0003800200 */
.L_x_20:
[----:B------:R-:W-:-:S13]  /*1990*/  ISETP.GE.AND P0, PT, R9, R14, PT ;  /* 0x0000000e0900720c */ /* 0x000fda0003f06270 */
[----:B------:R-:W-:Y:S05]  /*19a0*/  @P0 EXIT ;  /* 0x000000000000094d */ /* 0x000fea0003800000 */
[----:B------:R-:W2:Y:S01]  /*19b0*/  LDCU UR4, c[0x0][0x390] ;  /* 0x00007200ff0477ac */ /* 0x000ea20008000800 */
[----:B------:R-:W-:Y:S01]  /*19c0*/  LOP3.LUT R3, RZ, R9, RZ, 0x33, !PT ;  /* 0x00000009ff037212 */ /* 0x000fe200078e33ff */
[----:B------:R-:W-:Y:S03]  /*19d0*/  BSSY.RECONVERGENT B0, `(.L_x_26) ;  /* 0x0000017000007945 */ /* 0x000fe60003800200 */
[----:B--2---:R-:W-:Y:S02]  /*19e0*/  IADD3 R3, PT, PT, -R22, UR4, R3 ;  /* 0x0000000416037c10 */ /* 0x004fe4000fffe103 */
[----:B------:R-:W-:Y:S02]  /*19f0*/  IADD3 R0, PT, PT, -R9, UR4, -R22 ;  /* 0x0000000409007c10 */ /* 0x000fe4000fffe916 */
[----:B------:R-:W-:-:S03]  /*1a00*/  LOP3.LUT P0, R3, R3, 0x3, RZ, 0xc0, !PT ;  /* 0x0000000303037812 */ /* 0x000fc6000780c0ff */
[----:B------:R-:W-:-:S05]  /*1a10*/  VIADD R0, R0, 0xfffffffe ;  /* 0xfffffffe00007836 */ /* 0x000fca0000000000 */
[----:B------:R-:W-:-:S05]  /*1a20*/  ISETP.GE.U32.AND P1, PT, R0, 0x3, PT ;  /* 0x000000030000780c */ /* 0x000fca0003f26070 */
[----:B------:R-:W-:Y:S08]  /*1a30*/  @!P0 BRA `(.L_x_27) ;  /* 0x0000000000408947 */ /* 0x000ff00003800000 */
[----:B------:R-:W2:Y:S01]  /*1a40*/  LDCU.64 UR4, c[0x0][0x388] ;  /* 0x00007100ff0477ac */ /* 0x000ea20008000a00 */
[----:B0-----:R-:W0:Y:S01]  /*1a50*/  LDC.64 R10, c[0x0][0x380] ;  /* 0x0000e000ff0a7b82 */ /* 0x001e220000000a00 */
[----:B-1----:R-:W-:-:S04]  /*1a60*/  IMAD.WIDE R6, R22, 0x4, R4 ;  /* 0x0000000416067825 */ /* 0x002fc800078e0204 */
[----:B------:R-:W-:Y:S01]  /*1a70*/  IMAD.MOV R0, RZ, RZ, -R3 ;  /* 0x000000ffff007224 */ /* 0x000fe200078e0a03 */
[----:B--2---:R-:W-:-:S04]  /*1a80*/  IADD3 R6, P2, PT, R6, UR4, RZ ;  /* 0x0000000406067c10 */ /* 0x004fc8000ff5e0ff */
[----:B------:R-:W-:-:S04]  /*1a90*/  IADD3 R6, P0, PT, R6, 0x4, RZ ;  /* 0x0000000406067810 */ /* 0x000fc80007f1e0ff */
[----:B------:R-:W-:-:S09]  /*1aa0*/  IADD3.X R7, PT, PT, RZ, UR5, R7, P0, P2 ;  /* 0x00000005ff077c10 */ /* 0x000fd200087e4407 */
.L_x_28:
[----:B--2---:R-:W-:-:S06]  /*1ab0*/  IMAD.WIDE R2, R9, 0x4, R6 ;  /* 0x0000000409027825 */ /* 0x004fcc00078e0206 */
[----:B------:R-:W2:Y:S01]  /*1ac0*/  LDG.E R3, desc[UR36][R2.64] ;  /* 0x0000002402037981 */ /* 0x000ea2000c1e1900 */
[----:B0-----:R-:W-:Y:S01]  /*1ad0*/  IMAD.WIDE R12, R17, 0x4, R10 ;  /* 0x00000004110c7825 */ /* 0x001fe200078e020a */
[----:B------:R-:W-:-:S03]  /*1ae0*/  IADD3 R9, PT, PT, R9, 0x1, RZ ;  /* 0x0000000109097810 */ /* 0x000fc60007ffe0ff */
[----:B------:R-:W-:Y:S02]  /*1af0*/  VIADD R0, R0, 0x1 ;  /* 0x0000000100007836 */ /* 0x000fe40000000000 */
[----:B------:R-:W-:-:S03]  /*1b00*/  VIADD R17, R17, 0x1 ;  /* 0x0000000111117836 */ /* 0x000fc60000000000 */
[----:B------:R-:W-:Y:S01]  /*1b10*/  ISETP.NE.AND P0, PT, R0, RZ, PT ;  /* 0x000000ff0000720c */ /* 0x000fe20003f05270 */
[----:B--2---:R2:W-:-:S12]  /*1b20*/  STG.E desc[UR36][R12.64], R3 ;  /* 0x000000030c007986 */ /* 0x0045d8000c101924 */
[----:B------:R-:W-:Y:S05]  /*1b30*/  @P0 BRA `(.L_x_28) ;  /* 0xfffffffc00dc0947 */ /* 0x000fea000383ffff */
.L_x_27:
[----:B------:R-:W-:Y:S05]  /*1b40*/  BSYNC.RECONVERGENT B0 ;  /* 0x0000000000007941 */ /* 0x000fea0003800200 */
.L_x_26:
[----:B------:R-:W-:Y:S05]  /*1b50*/  @!P1 EXIT ;  /* 0x000000000000994d */ /* 0x000fea0003800000 */
[----:B-1----:R-:W1:Y:S01]  /*1b60*/  LDC.64 R6, c[0x0][0x388] ;  /* 0x0000e200ff067b82 */ /* 0x002e620000000a00 */
[----:B------:R-:W-:-:S07]  /*1b70*/  IMAD.WIDE R4, R22, 0x4, R4 ;  /* 0x0000000416047825 */ /* 0x000fce00078e0204 */
[----:B--2---:R-:W2:Y:S01]  /*1b80*/  LDC.64 R2, c[0x0][0x380] ;  /* 0x0000e000ff027b82 */ /* 0x004ea20000000a00 */
[----:B-1----:R-:W-:-:S04]  /*1b90*/  IADD3 R6, P1, PT, R4, R6, RZ ;  /* 0x0000000604067210 */ /* 0x002fc80007f3e0ff */
[----:B------:R-:W-:Y:S02]  /*1ba0*/  IADD3 R6, P0, PT, R6, 0x10, RZ ;  /* 0x0000001006067810 */ /* 0x000fe40007f1e0ff */
[----:B--2---:R-:W-:Y:S02]  /*1bb0*/  IADD3 R2, P2, PT, R2, 0x8, RZ ;  /* 0x0000000802027810 */ /* 0x004fe40007f5e0ff */
[----:B------:R-:W-:-:S03]  /*1bc0*/  IADD3.X R7, PT, PT, RZ, R5, R7, P0, P1 ;  /* 0x00000005ff077210 */ /* 0x000fc600007e2407 */
[----:B------:R-:W-:-:S08]  /*1bd0*/  IMAD.X R3, RZ, RZ, R3, P2 ;  /* 0x000000ffff037224 */ /* 0x000fd000010e0603 */
.L_x_29:
[----:B------:R-:W-:-:S05]  /*1be0*/  IMAD.WIDE R4, R9, 0x4, R6 ;  /* 0x0000000409047825 */ /* 0x000fca00078e0206 */
[----:B-1----:R-:W2:Y:S01]  /*1bf0*/  LDG.E R13, desc[UR36][R4.64+-0xc] ;  /* 0xfffff424040d7981 */ /* 0x002ea2000c1e1900 */
[----:B0-----:R-:W-:-:S05]  /*1c00*/  IMAD.WIDE R10, R17, 0x4, R2 ;  /* 0x00000004110a7825 */ /* 0x001fca00078e0202 */
[----:B--2---:R1:W-:Y:S04]  /*1c10*/  STG.E desc[UR36][R10.64+-0x8], R13 ;  /* 0xfffff80d0a007986 */ /* 0x0043e8000c101924 */
[----:B------:R-:W2:Y:S04]  /*1c20*/  LDG.E R15, desc[UR36][R4.64+-0x8] ;  /* 0xfffff824040f7981 */ /* 0x000ea8000c1e1900 */
[----:B--2---:R1:W-:Y:S04]  /*1c30*/  STG.E desc[UR36][R10.64+-0x4], R15 ;  /* 0xfffffc0f0a007986 */ /* 0x0043e8000c101924 */
[----:B------:R-:W2:Y:S04]  /*1c40*/  LDG.E R19, desc[UR36][R4.64+-0x4] ;  /* 0xfffffc2404137981 */ /* 0x000ea8000c1e1900 */
[----:B--2---:R1:W-:Y:S04]  /*1c50*/  STG.E desc[UR36][R10.64], R19 ;  /* 0x000000130a007986 */ /* 0x0043e8000c101924 */
[----:B------:R-:W2:Y:S01]  /*1c60*/  LDG.E R21, desc[UR36][R4.64] ;  /* 0x0000002404157981 */ /* 0x000ea2000c1e1900 */
[----:B------:R-:W-:-:S02]  /*1c70*/  VIADD R9, R9, 0x4 ;  /* 0x0000000409097836 */ /* 0x000fc40000000000 */
[----:B------:R-:W-:-:S03]  /*1c80*/  VIADD R17, R17, 0x4 ;  /* 0x0000000411117836 */ /* 0x000fc60000000000 */
[----:B------:R-:W-:Y:S01]  /*1c90*/  ISETP.GE.AND P0, PT, R9, R14, PT ;  /* 0x0000000e0900720c */ /* 0x000fe20003f06270 */
[----:B--2---:R1:W-:-:S12]  /*1ca0*/  STG.E desc[UR36][R10.64+0x4], R21 ;  /* 0x000004150a007986 */ /* 0x0043d8000c101924 */
[----:B------:R-:W-:Y:S05]  /*1cb0*/  @!P0 BRA `(.L_x_29) ;  /* 0xfffffffc00c88947 */ /* 0x000fea000383ffff */
[----:B------:R-:W-:Y:S05]  /*1cc0*/  EXIT ;  /* 0x000000000000794d */ /* 0x000fea0003800000 */
.L_x_30:
[----:B------:R-:W-:-:S00]  /*1cd0*/  BRA `(.L_x_30) ;  /* 0xfffffffc00fc7947 */ /* 0x000fc0000383ffff */
[----:B------:R-:W-:-:S00]  /*1ce0*/  NOP ;  /* 0x0000000000007918 */ /* 0x000fc00000000000 */
        /* <DEDUP_REMOVED lines=9> */
.L_x_31:


//--------------------- .nv.global.init           --------------------------
	.section	.nv.global.init,"aw",@progbits
.nv.global.init:
	.type		$str,@object
	.size		$str,(.L_0 - $str)
$str:
        /*0000*/ 	.byte	0x0a, 0x20, 0x74, 0x68, 0x72, 0x65, 0x61, 0x64, 0x3a, 0x20, 0x25, 0x64, 0x2c, 0x20, 0x3c, 0x25
        /*0010*/ 	.byte	0x64, 0x2c, 0x20, 0x25, 0x64, 0x3e, 0x2c, 0x20, 0x6d, 0x69, 0x64, 0x20, 0x25, 0x64, 0x00
.L_0:


//--------------------- .nv.shared.reserved.0     --------------------------
	.section	.nv.shared.reserved.0,"aw",@nobits
	.weak		__nv_reservedSMEM_offset_0_alias
	.size		__nv_reservedSMEM_offset_0_alias, 0, 64
	.other		__nv_reservedSMEM_offset_0_alias,@"STO_CUDA_RESERVED_SHARED STV_DEFAULT"
__nv_reservedSMEM_offset_0_alias:
	.zero		0
	.zero		64


//--------------------- .nv.constant0._Z11mergeKernelPiS_ii --------------------------
	.section	.nv.constant0._Z11mergeKernelPiS_ii,"a",@progbits
	.sectionflags	@""
	.align	4
.nv.constant0._Z11mergeKernelPiS_ii:
	.zero		920


//--------------------- SYMBOLS --------------------------

	.type		.nv.reservedSmem.offset0,@object
	.size		.nv.reservedSmem.offset0,0x4
	.type		vprintf,@function
